//
// Generated by NVIDIA NVVM Compiler
//
// Compiler Build ID: CL-36424714
// Cuda compilation tools, release 13.0, V13.0.88
// Based on NVVM 20.0.0
//

.version 9.0
.target sm_100
.address_size 64

	// .globl	_Z3addPffii
.global .align 4 .b8 precalc_xorwow_matrix[102400];
.global .align 4 .b8 precalc_xorwow_offset_matrix[102400];
.global .align 4 .b8 mrg32k3aM1[2304];
.global .align 4 .b8 mrg32k3aM2[2304];
.global .align 4 .b8 mrg32k3aM1SubSeq[2016];
.global .align 4 .b8 mrg32k3aM2SubSeq[2016];
.global .align 4 .b8 mrg32k3aM1Seq[2304];
.global .align 4 .b8 mrg32k3aM2Seq[2304];
.const .align 8 .b8 __cr_lgamma_table[72];

.visible .entry _Z3addPffii(
	.param .u64 .ptr .align 1 _Z3addPffii_param_0,
	.param .f32 _Z3addPffii_param_1,
	.param .u32 _Z3addPffii_param_2,
	.param .u32 _Z3addPffii_param_3
)
{
	.reg .pred 	%p<4>;
	.reg .b32 	%r<14>;
	.reg .b32 	%f<4>;
	.reg .b64 	%rd<5>;

	ld.param.u64 	%rd1, [_Z3addPffii_param_0];
	ld.param.f32 	%f1, [_Z3addPffii_param_1];
	ld.param.u32 	%r3, [_Z3addPffii_param_2];
	ld.param.u32 	%r4, [_Z3addPffii_param_3];
	mov.u32 	%r6, %ctaid.x;
	mov.u32 	%r7, %ntid.x;
	mov.u32 	%r8, %tid.x;
	mad.lo.s32 	%r1, %r6, %r7, %r8;
	mov.u32 	%r9, %ctaid.y;
	mov.u32 	%r10, %ntid.y;
	mov.u32 	%r11, %tid.y;
	mad.lo.s32 	%r12, %r9, %r10, %r11;
	setp.ge.s32 	%p1, %r1, %r3;
	setp.ge.s32 	%p2, %r12, %r4;
	or.pred  	%p3, %p1, %p2;
	@%p3 bra 	$L__BB0_2;
	cvta.to.global.u64 	%rd2, %rd1;
	mad.lo.s32 	%r13, %r3, %r12, %r1;
	mul.wide.s32 	%rd3, %r13, 4;
	add.s64 	%rd4, %rd2, %rd3;
	ld.global.f32 	%f2, [%rd4];
	add.f32 	%f3, %f1, %f2;
	st.global.f32 	[%rd4], %f3;
$L__BB0_2:
	ret;

}
	// .globl	_Z4zeroPfii
.visible .entry _Z4zeroPfii(
	.param .u64 .ptr .align 1 _Z4zeroPfii_param_0,
	.param .u32 _Z4zeroPfii_param_1,
	.param .u32 _Z4zeroPfii_param_2
)
{
	.reg .pred 	%p<4>;
	.reg .b32 	%r<15>;
	.reg .b64 	%rd<5>;

	ld.param.u64 	%rd1, [_Z4zeroPfii_param_0];
	ld.param.u32 	%r3, [_Z4zeroPfii_param_1];
	ld.param.u32 	%r4, [_Z4zeroPfii_param_2];
	mov.u32 	%r6, %ctaid.x;
	mov.u32 	%r7, %ntid.x;
	mov.u32 	%r8, %tid.x;
	mad.lo.s32 	%r1, %r6, %r7, %r8;
	mov.u32 	%r9, %ctaid.y;
	mov.u32 	%r10, %ntid.y;
	mov.u32 	%r11, %tid.y;
	mad.lo.s32 	%r12, %r9, %r10, %r11;
	setp.ge.s32 	%p1, %r1, %r3;
	setp.ge.s32 	%p2, %r12, %r4;
	or.pred  	%p3, %p1, %p2;
	@%p3 bra 	$L__BB1_2;
	cvta.to.global.u64 	%rd2, %rd1;
	mad.lo.s32 	%r13, %r3, %r12, %r1;
	mul.wide.s32 	%rd3, %r13, 4;
	add.s64 	%rd4, %rd2, %rd3;
	mov.b32 	%r14, 0;
	st.global.u32 	[%rd4], %r14;
$L__BB1_2:
	ret;

}
	// .globl	_Z4zeroPbii
.visible .entry _Z4zeroPbii(
	.param .u64 .ptr .align 1 _Z4zeroPbii_param_0,
	.param .u32 _Z4zeroPbii_param_1,
	.param .u32 _Z4zeroPbii_param_2
)
{
	.reg .pred 	%p<4>;
	.reg .b16 	%rs<2>;
	.reg .b32 	%r<14>;
	.reg .b64 	%rd<5>;

	ld.param.u64 	%rd1, [_Z4zeroPbii_param_0];
	ld.param.u32 	%r3, [_Z4zeroPbii_param_1];
	ld.param.u32 	%r4, [_Z4zeroPbii_param_2];
	mov.u32 	%r6, %ctaid.x;
	mov.u32 	%r7, %ntid.x;
	mov.u32 	%r8, %tid.x;
	mad.lo.s32 	%r1, %r6, %r7, %r8;
	mov.u32 	%r9, %ctaid.y;
	mov.u32 	%r10, %ntid.y;
	mov.u32 	%r11, %tid.y;
	mad.lo.s32 	%r12, %r9, %r10, %r11;
	setp.ge.s32 	%p1, %r1, %r3;
	setp.ge.s32 	%p2, %r12, %r4;
	or.pred  	%p3, %p1, %p2;
	@%p3 bra 	$L__BB2_2;
	cvta.to.global.u64 	%rd2, %rd1;
	mad.lo.s32 	%r13, %r3, %r12, %r1;
	cvt.s64.s32 	%rd3, %r13;
	add.s64 	%rd4, %rd2, %rd3;
	mov.b16 	%rs1, 0;
	st.global.u8 	[%rd4], %rs1;
$L__BB2_2:
	ret;

}
	// .globl	_Z11init_randomP17curandStateXORWOWiij
.visible .entry _Z11init_randomP17curandStateXORWOWiij(
	.param .u64 .ptr .align 1 _Z11init_randomP17curandStateXORWOWiij_param_0,
	.param .u32 _Z11init_randomP17curandStateXORWOWiij_param_1,
	.param .u32 _Z11init_randomP17curandStateXORWOWiij_param_2,
	.param .u32 _Z11init_randomP17curandStateXORWOWiij_param_3
)
{
	.reg .pred 	%p<4>;
	.reg .b32 	%r<30>;
	.reg .b64 	%rd<8>;

	ld.param.u64 	%rd1, [_Z11init_randomP17curandStateXORWOWiij_param_0];
	ld.param.u32 	%r3, [_Z11init_randomP17curandStateXORWOWiij_param_1];
	ld.param.u32 	%r5, [_Z11init_randomP17curandStateXORWOWiij_param_2];
	ld.param.u32 	%r4, [_Z11init_randomP17curandStateXORWOWiij_param_3];
	mov.u32 	%r7, %ctaid.x;
	mov.u32 	%r8, %ntid.x;
	mov.u32 	%r9, %tid.x;
	mad.lo.s32 	%r1, %r7, %r8, %r9;
	mov.u32 	%r10, %ctaid.y;
	mov.u32 	%r11, %ntid.y;
	mov.u32 	%r12, %tid.y;
	mad.lo.s32 	%r13, %r10, %r11, %r12;
	setp.ge.s32 	%p1, %r1, %r3;
	setp.ge.s32 	%p2, %r13, %r5;
	or.pred  	%p3, %p1, %p2;
	@%p3 bra 	$L__BB3_2;
	cvta.to.global.u64 	%rd2, %rd1;
	mad.lo.s32 	%r14, %r3, %r13, %r1;
	cvt.s64.s32 	%rd3, %r14;
	mad.lo.s64 	%rd4, %rd3, -7046029254386353131, -7046029254386353131;
	mul.wide.s32 	%rd5, %r14, 48;
	add.s64 	%rd6, %rd2, %rd5;
	cvt.u32.u64 	%r15, %rd4;
	xor.b32  	%r16, %r4, %r15;
	xor.b32  	%r17, %r16, -1429050551;
	mul.lo.s32 	%r18, %r17, 1099087573;
	{ .reg .b32 tmp; mov.b64 {tmp, %r19}, %rd4; }
	xor.b32  	%r20, %r19, -136515619;
	mul.lo.s32 	%r21, %r20, -1703105765;
	add.s32 	%r22, %r18, %r21;
	add.s32 	%r23, %r22, 6615241;
	add.s32 	%r24, %r18, 123456789;
	st.global.v2.u32 	[%rd6], {%r23, %r24};
	xor.b32  	%r25, %r18, 362436069;
	add.s32 	%r26, %r21, 521288629;
	st.global.v2.u32 	[%rd6+8], {%r25, %r26};
	xor.b32  	%r27, %r21, 88675123;
	add.s32 	%r28, %r18, 5783321;
	st.global.v2.u32 	[%rd6+16], {%r27, %r28};
	mov.b32 	%r29, 0;
	st.global.v2.u32 	[%rd6+24], {%r29, %r29};
	st.global.u32 	[%rd6+32], %r29;
	mov.b64 	%rd7, 0;
	st.global.u64 	[%rd6+40], %rd7;
$L__BB3_2:
	ret;

}
	// .globl	_Z13init_frictionPfP17curandStateXORWOWffii
.visible .entry _Z13init_frictionPfP17curandStateXORWOWffii(
	.param .u64 .ptr .align 1 _Z13init_frictionPfP17curandStateXORWOWffii_param_0,
	.param .u64 .ptr .align 1 _Z13init_frictionPfP17curandStateXORWOWffii_param_1,
	.param .f32 _Z13init_frictionPfP17curandStateXORWOWffii_param_2,
	.param .f32 _Z13init_frictionPfP17curandStateXORWOWffii_param_3,
	.param .u32 _Z13init_frictionPfP17curandStateXORWOWffii_param_4,
	.param .u32 _Z13init_frictionPfP17curandStateXORWOWffii_param_5
)
{
	.reg .pred 	%p<8>;
	.reg .b32 	%r<45>;
	.reg .b32 	%f<39>;
	.reg .b64 	%rd<9>;

	ld.param.u64 	%rd2, [_Z13init_frictionPfP17curandStateXORWOWffii_param_0];
	ld.param.u64 	%rd3, [_Z13init_frictionPfP17curandStateXORWOWffii_param_1];
	ld.param.f32 	%f4, [_Z13init_frictionPfP17curandStateXORWOWffii_param_2];
	ld.param.f32 	%f5, [_Z13init_frictionPfP17curandStateXORWOWffii_param_3];
	ld.param.u32 	%r4, [_Z13init_frictionPfP17curandStateXORWOWffii_param_4];
	ld.param.u32 	%r5, [_Z13init_frictionPfP17curandStateXORWOWffii_param_5];
	mov.u32 	%r7, %ctaid.x;
	mov.u32 	%r8, %ntid.x;
	mov.u32 	%r9, %tid.x;
	mad.lo.s32 	%r1, %r7, %r8, %r9;
	mov.u32 	%r10, %ctaid.y;
	mov.u32 	%r11, %ntid.y;
	mov.u32 	%r12, %tid.y;
	mad.lo.s32 	%r13, %r10, %r11, %r12;
	setp.ge.s32 	%p1, %r1, %r4;
	setp.ge.s32 	%p2, %r13, %r5;
	or.pred  	%p3, %p1, %p2;
	@%p3 bra 	$L__BB4_5;
	cvta.to.global.u64 	%rd4, %rd3;
	mad.lo.s32 	%r3, %r4, %r13, %r1;
	mul.wide.s32 	%rd5, %r3, 48;
	add.s64 	%rd1, %rd4, %rd5;
	ld.global.u32 	%r14, [%rd1+24];
	setp.eq.s32 	%p4, %r14, 1;
	@%p4 bra 	$L__BB4_3;
	ld.global.v2.u32 	{%r15, %r16}, [%rd1];
	shr.u32 	%r17, %r16, 2;
	xor.b32  	%r18, %r17, %r16;
	ld.global.v2.u32 	{%r19, %r20}, [%rd1+8];
	ld.global.v2.u32 	{%r21, %r22}, [%rd1+16];
	shl.b32 	%r23, %r22, 4;
	shl.b32 	%r24, %r18, 1;
	xor.b32  	%r25, %r24, %r23;
	xor.b32  	%r26, %r25, %r18;
	xor.b32  	%r27, %r26, %r22;
	add.s32 	%r28, %r15, %r27;
	add.s32 	%r29, %r28, 362437;
	shr.u32 	%r30, %r19, 2;
	xor.b32  	%r31, %r30, %r19;
	st.global.v2.u32 	[%rd1+8], {%r21, %r22};
	shl.b32 	%r32, %r27, 4;
	shl.b32 	%r33, %r31, 1;
	xor.b32  	%r34, %r33, %r32;
	xor.b32  	%r35, %r34, %r31;
	xor.b32  	%r36, %r35, %r27;
	st.global.v2.u32 	[%rd1+16], {%r27, %r36};
	add.s32 	%r37, %r15, 724874;
	st.global.v2.u32 	[%rd1], {%r37, %r20};
	add.s32 	%r38, %r36, %r37;
	cvt.rn.f32.u32 	%f6, %r29;
	fma.rn.f32 	%f7, %f6, 0f2F800000, 0f2F000000;
	cvt.rn.f32.u32 	%f8, %r38;
	fma.rn.f32 	%f9, %f8, 0f30C90FDB, 0f30490FDB;
	setp.lt.f32 	%p5, %f7, 0f00800000;
	mul.f32 	%f10, %f7, 0f4B000000;
	selp.f32 	%f11, %f10, %f7, %p5;
	selp.f32 	%f12, 0fC1B80000, 0f00000000, %p5;
	mov.b32 	%r39, %f11;
	add.s32 	%r40, %r39, -1059760811;
	and.b32  	%r41, %r40, -8388608;
	sub.s32 	%r42, %r39, %r41;
	mov.b32 	%f13, %r42;
	cvt.rn.f32.s32 	%f14, %r41;
	fma.rn.f32 	%f15, %f14, 0f34000000, %f12;
	add.f32 	%f16, %f13, 0fBF800000;
	fma.rn.f32 	%f17, %f16, 0fBE055027, 0f3E1039F6;
	fma.rn.f32 	%f18, %f17, %f16, 0fBDF8CDCC;
	fma.rn.f32 	%f19, %f18, %f16, 0f3E0F2955;
	fma.rn.f32 	%f20, %f19, %f16, 0fBE2AD8B9;
	fma.rn.f32 	%f21, %f20, %f16, 0f3E4CED0B;
	fma.rn.f32 	%f22, %f21, %f16, 0fBE7FFF22;
	fma.rn.f32 	%f23, %f22, %f16, 0f3EAAAA78;
	fma.rn.f32 	%f24, %f23, %f16, 0fBF000000;
	mul.f32 	%f25, %f16, %f24;
	fma.rn.f32 	%f26, %f25, %f16, %f16;
	fma.rn.f32 	%f27, %f15, 0f3F317218, %f26;
	setp.gt.u32 	%p6, %r39, 2139095039;
	fma.rn.f32 	%f28, %f11, 0f7F800000, 0f7F800000;
	selp.f32 	%f29, %f28, %f27, %p6;
	setp.eq.f32 	%p7, %f11, 0f00000000;
	mul.f32 	%f30, %f29, 0fC0000000;
	selp.f32 	%f31, 0f7F800000, %f30, %p7;
	sqrt.rn.f32 	%f32, %f31;
	sin.approx.f32 	%f33, %f9;
	cos.approx.f32 	%f34, %f9;
	mul.f32 	%f38, %f32, %f33;
	mul.f32 	%f35, %f32, %f34;
	st.global.f32 	[%rd1+32], %f35;
	mov.b32 	%r43, 1;
	st.global.u32 	[%rd1+24], %r43;
	bra.uni 	$L__BB4_4;
$L__BB4_3:
	mov.b32 	%r44, 0;
	st.global.u32 	[%rd1+24], %r44;
	ld.global.f32 	%f38, [%rd1+32];
$L__BB4_4:
	fma.rn.f32 	%f36, %f5, %f38, %f4;
	cvta.to.global.u64 	%rd6, %rd2;
	mul.wide.s32 	%rd7, %r3, 4;
	add.s64 	%rd8, %rd6, %rd7;
	abs.f32 	%f37, %f36;
	st.global.f32 	[%rd8], %f37;
$L__BB4_5:
	ret;

}
	// .globl	_Z14find_min_deltaPfS_S_S_Piii
.visible .entry _Z14find_min_deltaPfS_S_S_Piii(
	.param .u64 .ptr .align 1 _Z14find_min_deltaPfS_S_S_Piii_param_0,
	.param .u64 .ptr .align 1 _Z14find_min_deltaPfS_S_S_Piii_param_1,
	.param .u64 .ptr .align 1 _Z14find_min_deltaPfS_S_S_Piii_param_2,
	.param .u64 .ptr .align 1 _Z14find_min_deltaPfS_S_S_Piii_param_3,
	.param .u64 .ptr .align 1 _Z14find_min_deltaPfS_S_S_Piii_param_4,
	.param .u32 _Z14find_min_deltaPfS_S_S_Piii_param_5,
	.param .u32 _Z14find_min_deltaPfS_S_S_Piii_param_6
)
{
	.reg .pred 	%p<7>;
	.reg .b32 	%r<20>;
	.reg .b32 	%f<8>;
	.reg .b64 	%rd<15>;

	ld.param.u64 	%rd2, [_Z14find_min_deltaPfS_S_S_Piii_param_0];
	ld.param.u64 	%rd3, [_Z14find_min_deltaPfS_S_S_Piii_param_1];
	ld.param.u64 	%rd4, [_Z14find_min_deltaPfS_S_S_Piii_param_2];
	ld.param.u64 	%rd6, [_Z14find_min_deltaPfS_S_S_Piii_param_3];
	ld.param.u64 	%rd5, [_Z14find_min_deltaPfS_S_S_Piii_param_4];
	ld.param.u32 	%r7, [_Z14find_min_deltaPfS_S_S_Piii_param_5];
	ld.param.u32 	%r8, [_Z14find_min_deltaPfS_S_S_Piii_param_6];
	cvta.to.global.u64 	%rd1, %rd6;
	mov.u32 	%r10, %ctaid.x;
	mov.u32 	%r11, %ntid.x;
	mov.u32 	%r12, %tid.x;
	mad.lo.s32 	%r1, %r10, %r11, %r12;
	mov.u32 	%r13, %ctaid.y;
	mov.u32 	%r14, %ntid.y;
	mov.u32 	%r15, %tid.y;
	mad.lo.s32 	%r16, %r13, %r14, %r15;
	setp.ge.s32 	%p1, %r1, %r7;
	setp.ge.s32 	%p2, %r16, %r8;
	or.pred  	%p3, %p1, %p2;
	@%p3 bra 	$L__BB5_6;
	cvta.to.global.u64 	%rd7, %rd4;
	cvta.to.global.u64 	%rd8, %rd2;
	cvta.to.global.u64 	%rd9, %rd3;
	mad.lo.s32 	%r3, %r7, %r16, %r1;
	mul.wide.s32 	%rd10, %r3, 4;
	add.s64 	%rd11, %rd7, %rd10;
	ld.global.f32 	%f3, [%rd11];
	add.s64 	%rd12, %rd8, %rd10;
	ld.global.f32 	%f4, [%rd12];
	add.s64 	%rd13, %rd9, %rd10;
	ld.global.f32 	%f5, [%rd13];
	add.f32 	%f6, %f4, %f5;
	sub.f32 	%f1, %f3, %f6;
	setp.ltu.f32 	%p4, %f1, 0f00000000;
	@%p4 bra 	$L__BB5_6;
	ld.global.u32 	%r19, [%rd1];
$L__BB5_3:
	mov.b32 	%f2, %r19;
	min.f32 	%f7, %f1, %f2;
	mov.b32 	%r17, %f7;
	atom.relaxed.global.cas.b32 	%r6, [%rd1], %r19, %r17;
	setp.ne.s32 	%p5, %r19, %r6;
	mov.u32 	%r19, %r6;
	@%p5 bra 	$L__BB5_3;
	setp.geu.f32 	%p6, %f1, %f2;
	@%p6 bra 	$L__BB5_6;
	cvta.to.global.u64 	%rd14, %rd5;
	atom.global.exch.b32 	%r18, [%rd14], %r3;
$L__BB5_6:
	ret;

}
	// .globl	_Z18get_unstable_sitesPfS_S_PbPiii
.visible .entry _Z18get_unstable_sitesPfS_S_PbPiii(
	.param .u64 .ptr .align 1 _Z18get_unstable_sitesPfS_S_PbPiii_param_0,
	.param .u64 .ptr .align 1 _Z18get_unstable_sitesPfS_S_PbPiii_param_1,
	.param .u64 .ptr .align 1 _Z18get_unstable_sitesPfS_S_PbPiii_param_2,
	.param .u64 .ptr .align 1 _Z18get_unstable_sitesPfS_S_PbPiii_param_3,
	.param .u64 .ptr .align 1 _Z18get_unstable_sitesPfS_S_PbPiii_param_4,
	.param .u32 _Z18get_unstable_sitesPfS_S_PbPiii_param_5,
	.param .u32 _Z18get_unstable_sitesPfS_S_PbPiii_param_6
)
{
	.reg .pred 	%p<5>;
	.reg .b16 	%rs<3>;
	.reg .b32 	%r<15>;
	.reg .b32 	%f<5>;
	.reg .b64 	%rd<19>;

	ld.param.u64 	%rd2, [_Z18get_unstable_sitesPfS_S_PbPiii_param_0];
	ld.param.u64 	%rd3, [_Z18get_unstable_sitesPfS_S_PbPiii_param_1];
	ld.param.u64 	%rd4, [_Z18get_unstable_sitesPfS_S_PbPiii_param_2];
	ld.param.u64 	%rd6, [_Z18get_unstable_sitesPfS_S_PbPiii_param_3];
	ld.param.u64 	%rd5, [_Z18get_unstable_sitesPfS_S_PbPiii_param_4];
	ld.param.u32 	%r4, [_Z18get_unstable_sitesPfS_S_PbPiii_param_5];
	ld.param.u32 	%r5, [_Z18get_unstable_sitesPfS_S_PbPiii_param_6];
	cvta.to.global.u64 	%rd1, %rd6;
	mov.u32 	%r7, %ctaid.x;
	mov.u32 	%r8, %ntid.x;
	mov.u32 	%r9, %tid.x;
	mad.lo.s32 	%r1, %r7, %r8, %r9;
	mov.u32 	%r10, %ctaid.y;
	mov.u32 	%r11, %ntid.y;
	mov.u32 	%r12, %tid.y;
	mad.lo.s32 	%r13, %r10, %r11, %r12;
	setp.ge.s32 	%p1, %r1, %r4;
	setp.ge.s32 	%p2, %r13, %r5;
	or.pred  	%p3, %p1, %p2;
	@%p3 bra 	$L__BB6_4;
	cvta.to.global.u64 	%rd7, %rd4;
	cvta.to.global.u64 	%rd8, %rd2;
	cvta.to.global.u64 	%rd9, %rd3;
	mad.lo.s32 	%r3, %r4, %r13, %r1;
	mul.wide.s32 	%rd10, %r3, 4;
	add.s64 	%rd11, %rd7, %rd10;
	ld.global.f32 	%f1, [%rd11];
	add.s64 	%rd12, %rd8, %rd10;
	ld.global.f32 	%f2, [%rd12];
	add.s64 	%rd13, %rd9, %rd10;
	ld.global.f32 	%f3, [%rd13];
	add.f32 	%f4, %f2, %f3;
	setp.gtu.f32 	%p4, %f1, %f4;
	@%p4 bra 	$L__BB6_3;
	cvt.s64.s32 	%rd14, %r3;
	cvta.to.global.u64 	%rd15, %rd5;
	atom.global.add.u32 	%r14, [%rd15], 1;
	add.s64 	%rd16, %rd1, %rd14;
	mov.b16 	%rs1, 1;
	st.global.u8 	[%rd16], %rs1;
	bra.uni 	$L__BB6_4;
$L__BB6_3:
	cvt.s64.s32 	%rd17, %r3;
	add.s64 	%rd18, %rd1, %rd17;
	mov.b16 	%rs2, 0;
	st.global.u8 	[%rd18], %rs2;
$L__BB6_4:
	ret;

}
	// .globl	_Z9propagatePfS_S_P17curandStateXORWOWPbfffffbbii
.visible .entry _Z9propagatePfS_S_P17curandStateXORWOWPbfffffbbii(
	.param .u64 .ptr .align 1 _Z9propagatePfS_S_P17curandStateXORWOWPbfffffbbii_param_0,
	.param .u64 .ptr .align 1 _Z9propagatePfS_S_P17curandStateXORWOWPbfffffbbii_param_1,
	.param .u64 .ptr .align 1 _Z9propagatePfS_S_P17curandStateXORWOWPbfffffbbii_param_2,
	.param .u64 .ptr .align 1 _Z9propagatePfS_S_P17curandStateXORWOWPbfffffbbii_param_3,
	.param .u64 .ptr .align 1 _Z9propagatePfS_S_P17curandStateXORWOWPbfffffbbii_param_4,
	.param .f32 _Z9propagatePfS_S_P17curandStateXORWOWPbfffffbbii_param_5,
	.param .f32 _Z9propagatePfS_S_P17curandStateXORWOWPbfffffbbii_param_6,
	.param .f32 _Z9propagatePfS_S_P17curandStateXORWOWPbfffffbbii_param_7,
	.param .f32 _Z9propagatePfS_S_P17curandStateXORWOWPbfffffbbii_param_8,
	.param .f32 _Z9propagatePfS_S_P17curandStateXORWOWPbfffffbbii_param_9,
	.param .u8 _Z9propagatePfS_S_P17curandStateXORWOWPbfffffbbii_param_10,
	.param .u8 _Z9propagatePfS_S_P17curandStateXORWOWPbfffffbbii_param_11,
	.param .u32 _Z9propagatePfS_S_P17curandStateXORWOWPbfffffbbii_param_12,
	.param .u32 _Z9propagatePfS_S_P17curandStateXORWOWPbfffffbbii_param_13
)
{
	.reg .pred 	%p<15>;
	.reg .b16 	%rs<4>;
	.reg .b32 	%r<70>;
	.reg .b32 	%f<62>;
	.reg .b64 	%rd<31>;

	ld.param.u64 	%rd8, [_Z9propagatePfS_S_P17curandStateXORWOWPbfffffbbii_param_0];
	ld.param.u64 	%rd4, [_Z9propagatePfS_S_P17curandStateXORWOWPbfffffbbii_param_1];
	ld.param.u64 	%rd5, [_Z9propagatePfS_S_P17curandStateXORWOWPbfffffbbii_param_2];
	ld.param.u64 	%rd6, [_Z9propagatePfS_S_P17curandStateXORWOWPbfffffbbii_param_3];
	ld.param.u64 	%rd7, [_Z9propagatePfS_S_P17curandStateXORWOWPbfffffbbii_param_4];
	ld.param.f32 	%f4, [_Z9propagatePfS_S_P17curandStateXORWOWPbfffffbbii_param_5];
	ld.param.f32 	%f5, [_Z9propagatePfS_S_P17curandStateXORWOWPbfffffbbii_param_6];
	ld.param.f32 	%f6, [_Z9propagatePfS_S_P17curandStateXORWOWPbfffffbbii_param_7];
	ld.param.f32 	%f7, [_Z9propagatePfS_S_P17curandStateXORWOWPbfffffbbii_param_8];
	ld.param.f32 	%f8, [_Z9propagatePfS_S_P17curandStateXORWOWPbfffffbbii_param_9];
	ld.param.s8 	%rs1, [_Z9propagatePfS_S_P17curandStateXORWOWPbfffffbbii_param_10];
	ld.param.s8 	%rs2, [_Z9propagatePfS_S_P17curandStateXORWOWPbfffffbbii_param_11];
	ld.param.u32 	%r5, [_Z9propagatePfS_S_P17curandStateXORWOWPbfffffbbii_param_12];
	ld.param.u32 	%r7, [_Z9propagatePfS_S_P17curandStateXORWOWPbfffffbbii_param_13];
	cvta.to.global.u64 	%rd1, %rd8;
	mov.u32 	%r8, %ctaid.x;
	mov.u32 	%r9, %ntid.x;
	mov.u32 	%r10, %tid.x;
	mad.lo.s32 	%r1, %r8, %r9, %r10;
	mov.u32 	%r11, %ctaid.y;
	mov.u32 	%r12, %ntid.y;
	mov.u32 	%r13, %tid.y;
	mad.lo.s32 	%r14, %r11, %r12, %r13;
	setp.ge.s32 	%p1, %r1, %r5;
	setp.ge.s32 	%p2, %r14, %r7;
	or.pred  	%p3, %p1, %p2;
	@%p3 bra 	$L__BB7_17;
	cvta.to.global.u64 	%rd9, %rd7;
	mul.lo.s32 	%r3, %r5, %r14;
	add.s32 	%r4, %r3, %r1;
	cvt.s64.s32 	%rd10, %r4;
	add.s64 	%rd11, %rd9, %rd10;
	ld.global.u8 	%rs3, [%rd11];
	setp.eq.s16 	%p4, %rs3, 0;
	@%p4 bra 	$L__BB7_17;
	cvta.to.global.u64 	%rd12, %rd6;
	mul.wide.s32 	%rd13, %r4, 48;
	add.s64 	%rd2, %rd12, %rd13;
	ld.global.u32 	%r15, [%rd2+24];
	setp.eq.s32 	%p5, %r15, 1;
	@%p5 bra 	$L__BB7_4;
	ld.global.v2.u32 	{%r16, %r17}, [%rd2];
	shr.u32 	%r18, %r17, 2;
	xor.b32  	%r19, %r18, %r17;
	ld.global.v2.u32 	{%r20, %r21}, [%rd2+8];
	ld.global.v2.u32 	{%r22, %r23}, [%rd2+16];
	shl.b32 	%r24, %r23, 4;
	shl.b32 	%r25, %r19, 1;
	xor.b32  	%r26, %r25, %r24;
	xor.b32  	%r27, %r26, %r19;
	xor.b32  	%r28, %r27, %r23;
	add.s32 	%r29, %r16, %r28;
	add.s32 	%r30, %r29, 362437;
	shr.u32 	%r31, %r20, 2;
	xor.b32  	%r32, %r31, %r20;
	st.global.v2.u32 	[%rd2+8], {%r22, %r23};
	shl.b32 	%r33, %r28, 4;
	shl.b32 	%r34, %r32, 1;
	xor.b32  	%r35, %r34, %r33;
	xor.b32  	%r36, %r35, %r32;
	xor.b32  	%r37, %r36, %r28;
	st.global.v2.u32 	[%rd2+16], {%r28, %r37};
	add.s32 	%r38, %r16, 724874;
	st.global.v2.u32 	[%rd2], {%r38, %r21};
	add.s32 	%r39, %r37, %r38;
	cvt.rn.f32.u32 	%f9, %r30;
	fma.rn.f32 	%f10, %f9, 0f2F800000, 0f2F000000;
	cvt.rn.f32.u32 	%f11, %r39;
	fma.rn.f32 	%f12, %f11, 0f30C90FDB, 0f30490FDB;
	setp.lt.f32 	%p6, %f10, 0f00800000;
	mul.f32 	%f13, %f10, 0f4B000000;
	selp.f32 	%f14, %f13, %f10, %p6;
	selp.f32 	%f15, 0fC1B80000, 0f00000000, %p6;
	mov.b32 	%r40, %f14;
	add.s32 	%r41, %r40, -1059760811;
	and.b32  	%r42, %r41, -8388608;
	sub.s32 	%r43, %r40, %r42;
	mov.b32 	%f16, %r43;
	cvt.rn.f32.s32 	%f17, %r42;
	fma.rn.f32 	%f18, %f17, 0f34000000, %f15;
	add.f32 	%f19, %f16, 0fBF800000;
	fma.rn.f32 	%f20, %f19, 0fBE055027, 0f3E1039F6;
	fma.rn.f32 	%f21, %f20, %f19, 0fBDF8CDCC;
	fma.rn.f32 	%f22, %f21, %f19, 0f3E0F2955;
	fma.rn.f32 	%f23, %f22, %f19, 0fBE2AD8B9;
	fma.rn.f32 	%f24, %f23, %f19, 0f3E4CED0B;
	fma.rn.f32 	%f25, %f24, %f19, 0fBE7FFF22;
	fma.rn.f32 	%f26, %f25, %f19, 0f3EAAAA78;
	fma.rn.f32 	%f27, %f26, %f19, 0fBF000000;
	mul.f32 	%f28, %f19, %f27;
	fma.rn.f32 	%f29, %f28, %f19, %f19;
	fma.rn.f32 	%f30, %f18, 0f3F317218, %f29;
	setp.gt.u32 	%p7, %r40, 2139095039;
	fma.rn.f32 	%f31, %f14, 0f7F800000, 0f7F800000;
	selp.f32 	%f32, %f31, %f30, %p7;
	setp.eq.f32 	%p8, %f14, 0f00000000;
	mul.f32 	%f33, %f32, 0fC0000000;
	selp.f32 	%f34, 0f7F800000, %f33, %p8;
	sqrt.rn.f32 	%f35, %f34;
	sin.approx.f32 	%f36, %f12;
	cos.approx.f32 	%f37, %f12;
	mul.f32 	%f61, %f35, %f36;
	mul.f32 	%f38, %f35, %f37;
	st.global.f32 	[%rd2+32], %f38;
	mov.b32 	%r44, 1;
	st.global.u32 	[%rd2+24], %r44;
	bra.uni 	$L__BB7_5;
$L__BB7_4:
	mov.b32 	%r45, 0;
	st.global.u32 	[%rd2+24], %r45;
	ld.global.f32 	%f61, [%rd2+32];
$L__BB7_5:
	fma.rn.f32 	%f39, %f8, %f61, %f7;
	cvta.to.global.u64 	%rd14, %rd5;
	mul.wide.s32 	%rd15, %r4, 4;
	add.s64 	%rd16, %rd14, %rd15;
	abs.f32 	%f40, %f39;
	st.global.f32 	[%rd16], %f40;
	mul.f32 	%f41, %f4, %f6;
	cvta.to.global.u64 	%rd17, %rd4;
	add.s64 	%rd18, %rd17, %rd15;
	ld.global.f32 	%f42, [%rd18];
	sub.f32 	%f43, %f42, %f41;
	st.global.f32 	[%rd18], %f43;
	mul.f32 	%f44, %f5, 0fC0800000;
	add.s64 	%rd3, %rd1, %rd15;
	ld.global.f32 	%f45, [%rd3];
	fma.rn.f32 	%f46, %f4, %f44, %f45;
	st.global.f32 	[%rd3], %f46;
	setp.eq.s16 	%p9, %rs1, 0;
	@%p9 bra 	$L__BB7_7;
	add.s32 	%r46, %r1, -1;
	rem.s32 	%r47, %r46, %r5;
	add.s32 	%r48, %r47, %r5;
	rem.s32 	%r49, %r48, %r5;
	add.s32 	%r50, %r49, %r3;
	mul.wide.s32 	%rd19, %r50, 4;
	add.s64 	%rd20, %rd1, %rd19;
	mul.f32 	%f47, %f4, %f5;
	atom.global.add.f32 	%f48, [%rd20], %f47;
	add.s32 	%r51, %r1, 1;
	rem.s32 	%r52, %r51, %r5;
	add.s32 	%r53, %r52, %r5;
	rem.s32 	%r54, %r53, %r5;
	add.s32 	%r55, %r54, %r3;
	mul.wide.s32 	%rd21, %r55, 4;
	add.s64 	%rd22, %rd1, %rd21;
	atom.global.add.f32 	%f49, [%rd22], %f47;
	bra.uni 	$L__BB7_11;
$L__BB7_7:
	setp.lt.s32 	%p10, %r1, 1;
	@%p10 bra 	$L__BB7_9;
	mul.f32 	%f50, %f4, %f5;
	atom.global.add.f32 	%f51, [%rd3+-4], %f50;
$L__BB7_9:
	add.s32 	%r56, %r5, -1;
	setp.ge.s32 	%p11, %r1, %r56;
	@%p11 bra 	$L__BB7_11;
	mul.f32 	%f52, %f4, %f5;
	atom.global.add.f32 	%f53, [%rd3+4], %f52;
$L__BB7_11:
	setp.eq.s16 	%p12, %rs2, 0;
	@%p12 bra 	$L__BB7_13;
	add.s32 	%r57, %r14, -1;
	rem.s32 	%r58, %r57, %r7;
	add.s32 	%r59, %r58, %r7;
	rem.u32 	%r60, %r59, %r7;
	mad.lo.s32 	%r61, %r60, %r5, %r1;
	mul.wide.s32 	%rd23, %r61, 4;
	add.s64 	%rd24, %rd1, %rd23;
	mul.f32 	%f54, %f4, %f5;
	atom.global.add.f32 	%f55, [%rd24], %f54;
	add.s32 	%r62, %r14, 1;
	rem.u32 	%r63, %r62, %r7;
	add.s32 	%r64, %r63, %r7;
	rem.u32 	%r65, %r64, %r7;
	mad.lo.s32 	%r66, %r65, %r5, %r1;
	mul.wide.s32 	%rd25, %r66, 4;
	add.s64 	%rd26, %rd1, %rd25;
	atom.global.add.f32 	%f56, [%rd26], %f54;
	bra.uni 	$L__BB7_17;
$L__BB7_13:
	setp.eq.s32 	%p13, %r14, 0;
	@%p13 bra 	$L__BB7_15;
	sub.s32 	%r67, %r3, %r5;
	add.s32 	%r68, %r67, %r1;
	mul.wide.s32 	%rd27, %r68, 4;
	add.s64 	%rd28, %rd1, %rd27;
	mul.f32 	%f57, %f4, %f5;
	atom.global.add.f32 	%f58, [%rd28], %f57;
$L__BB7_15:
	add.s32 	%r69, %r7, -1;
	setp.ge.u32 	%p14, %r14, %r69;
	@%p14 bra 	$L__BB7_17;
	mul.wide.s32 	%rd29, %r5, 4;
	add.s64 	%rd30, %rd3, %rd29;
	mul.f32 	%f59, %f4, %f5;
	atom.global.add.f32 	%f60, [%rd30], %f59;
$L__BB7_17:
	ret;

}


// ===== COMPILED SASS (sm_100) =====

	.target	sm_100

	.elftype	@"ET_EXEC"


//--------------------- .note.nv.tkinfo           --------------------------
	.section	.note.nv.tkinfo,"",@"SHT_NOTE"
	.sectionflags	@"SHF_NOTE_NV_TKINFO"
	.tkinfo
        /*0018*/ 	.word	0x00000002
        /*0030*/ 	.string	""
        /*0030*/ 	.string	"ptxas"
        /*0030*/ 	.string	"Cuda compilation tools, release 13.0, V13.0.88"
        /*0030*/ 	.string	"Build cuda_13.0.r13.0/compiler.36424714_0"
        /*0030*/ 	.string	"-arch sm_100 -m 64 "



//--------------------- .note.nv.cuinfo           --------------------------
	.section	.note.nv.cuinfo,"",@"SHT_NOTE"
	.sectionflags	@"SHF_NOTE_NV_CUINFO"
        /*0018*/ 	.short	0x0002
        /*001a*/ 	.short	0x0064
        /*001c*/ 	.short	0x0082
	.zero		2


//--------------------- .nv.info                  --------------------------
	.section	.nv.info,"",@"SHT_CUDA_INFO"
	.align	4


	//----- nvinfo : EIATTR_REGCOUNT
	.align		4
        /*0000*/ 	.byte	0x04, 0x2f
        /*0002*/ 	.short	(.L_10 - .L_9)
	.align		4
.L_9:
        /*0004*/ 	.word	index@(_Z3addPffii)
        /*0008*/ 	.word	0x00000008


	//----- nvinfo : EIATTR_FRAME_SIZE
	.align		4
.L_10:
        /*000c*/ 	.byte	0x04, 0x11
        /*000e*/ 	.short	(.L_12 - .L_11)
	.align		4
.L_11:
        /*0010*/ 	.word	index@(_Z3addPffii)
        /*0014*/ 	.word	0x00000000


	//----- nvinfo : EIATTR_REGCOUNT
	.align		4
.L_12:
        /*0018*/ 	.byte	0x04, 0x2f
        /*001a*/ 	.short	(.L_14 - .L_13)
	.align		4
.L_13:
        /*001c*/ 	.word	index@(_Z4zeroPfii)
        /*0020*/ 	.word	0x00000008


	//----- nvinfo : EIATTR_FRAME_SIZE
	.align		4
.L_14:
        /*0024*/ 	.byte	0x04, 0x11
        /*0026*/ 	.short	(.L_16 - .L_15)
	.align		4
.L_15:
        /*0028*/ 	.word	index@(_Z4zeroPfii)
        /*002c*/ 	.word	0x00000000


	//----- nvinfo : EIATTR_REGCOUNT
	.align		4
.L_16:
        /*0030*/ 	.byte	0x04, 0x2f
        /*0032*/ 	.short	(.L_18 - .L_17)
	.align		4
.L_17:
        /*0034*/ 	.word	index@(_Z4zeroPbii)
        /*0038*/ 	.word	0x00000008


	//----- nvinfo : EIATTR_FRAME_SIZE
	.align		4
.L_18:
        /*003c*/ 	.byte	0x04, 0x11
        /*003e*/ 	.short	(.L_20 - .L_19)
	.align		4
.L_19:
        /*0040*/ 	.word	index@(_Z4zeroPbii)
        /*0044*/ 	.word	0x00000000


	//----- nvinfo : EIATTR_REGCOUNT
	.align		4
.L_20:
        /*0048*/ 	.byte	0x04, 0x2f
        /*004a*/ 	.short	(.L_22 - .L_21)
	.align		4
.L_21:
        /*004c*/ 	.word	index@(_Z11init_randomP17curandStateXORWOWiij)
        /*0050*/ 	.word	0x0000000e


	//----- nvinfo : EIATTR_FRAME_SIZE
	.align		4
.L_22:
        /*0054*/ 	.byte	0x04, 0x11
        /*0056*/ 	.short	(.L_24 - .L_23)
	.align		4
.L_23:
        /*0058*/ 	.word	index@(_Z11init_randomP17curandStateXORWOWiij)
        /*005c*/ 	.word	0x00000000


	//----- nvinfo : EIATTR_REGCOUNT
	.align		4
.L_24:
        /*0060*/ 	.byte	0x04, 0x2f
        /*0062*/ 	.short	(.L_26 - .L_25)
	.align		4
.L_25:
        /*0064*/ 	.word	index@(_Z13init_frictionPfP17curandStateXORWOWffii)
        /*0068*/ 	.word	0x00000013


	//----- nvinfo : EIATTR_FRAME_SIZE
	.align		4
.L_26:
        /*006c*/ 	.byte	0x04, 0x11
        /*006e*/ 	.short	(.L_28 - .L_27)
	.align		4
.L_27:
        /*0070*/ 	.word	index@($__internal_1_$__cuda_sm20_sqrt_rn_f32_slowpath)
        /*0074*/ 	.word	0x00000000


	//----- nvinfo : EIATTR_FRAME_SIZE
	.align		4
.L_28:
        /*0078*/ 	.byte	0x04, 0x11
        /*007a*/ 	.short	(.L_30 - .L_29)
	.align		4
.L_29:
        /*007c*/ 	.word	index@(_Z13init_frictionPfP17curandStateXORWOWffii)
        /*0080*/ 	.word	0x00000000


	//----- nvinfo : EIATTR_REGCOUNT
	.align		4
.L_30:
        /*0084*/ 	.byte	0x04, 0x2f
        /*0086*/ 	.short	(.L_32 - .L_31)
	.align		4
.L_31:
        /*0088*/ 	.word	index@(_Z14find_min_deltaPfS_S_S_Piii)
        /*008c*/ 	.word	0x0000000e


	//----- nvinfo : EIATTR_FRAME_SIZE
	.align		4
.L_32:
        /*0090*/ 	.byte	0x04, 0x11
        /*0092*/ 	.short	(.L_34 - .L_33)
	.align		4
.L_33:
        /*0094*/ 	.word	index@(_Z14find_min_deltaPfS_S_S_Piii)
        /*0098*/ 	.word	0x00000000


	//----- nvinfo : EIATTR_REGCOUNT
	.align		4
.L_34:
        /*009c*/ 	.byte	0x04, 0x2f
        /*009e*/ 	.short	(.L_36 - .L_35)
	.align		4
.L_35:
        /*00a0*/ 	.word	index@(_Z18get_unstable_sitesPfS_S_PbPiii)
        /*00a4*/ 	.word	0x0000000e


	//----- nvinfo : EIATTR_FRAME_SIZE
	.align		4
.L_36:
        /*00a8*/ 	.byte	0x04, 0x11
        /*00aa*/ 	.short	(.L_38 - .L_37)
	.align		4
.L_37:
        /*00ac*/ 	.word	index@(_Z18get_unstable_sitesPfS_S_PbPiii)
        /*00b0*/ 	.word	0x00000000


	//----- nvinfo : EIATTR_REGCOUNT
	.align		4
.L_38:
        /*00b4*/ 	.byte	0x04, 0x2f
        /*00b6*/ 	.short	(.L_40 - .L_39)
	.align		4
.L_39:
        /*00b8*/ 	.word	index@(_Z9propagatePfS_S_P17curandStateXORWOWPbfffffbbii)
        /*00bc*/ 	.word	0x00000016


	//----- nvinfo : EIATTR_FRAME_SIZE
	.align		4
.L_40:
        /*00c0*/ 	.byte	0x04, 0x11
        /*00c2*/ 	.short	(.L_42 - .L_41)
	.align		4
.L_41:
        /*00c4*/ 	.word	index@($__internal_0_$__cuda_sm20_sqrt_rn_f32_slowpath)
        /*00c8*/ 	.word	0x00000000


	//----- nvinfo : EIATTR_FRAME_SIZE
	.align		4
.L_42:
        /*00cc*/ 	.byte	0x04, 0x11
        /*00ce*/ 	.short	(.L_44 - .L_43)
	.align		4
.L_43:
        /*00d0*/ 	.word	index@(_Z9propagatePfS_S_P17curandStateXORWOWPbfffffbbii)
        /*00d4*/ 	.word	0x00000000


	//----- nvinfo : EIATTR_MIN_STACK_SIZE
	.align		4
.L_44:
        /*00d8*/ 	.byte	0x04, 0x12
        /*00da*/ 	.short	(.L_46 - .L_45)
	.align		4
.L_45:
        /*00dc*/ 	.word	index@(_Z9propagatePfS_S_P17curandStateXORWOWPbfffffbbii)
        /*00e0*/ 	.word	0x00000000


	//----- nvinfo : EIATTR_MIN_STACK_SIZE
	.align		4
.L_46:
        /*00e4*/ 	.byte	0x04, 0x12
        /*00e6*/ 	.short	(.L_48 - .L_47)
	.align		4
.L_47:
        /*00e8*/ 	.word	index@(_Z18get_unstable_sitesPfS_S_PbPiii)
        /*00ec*/ 	.word	0x00000000


	//----- nvinfo : EIATTR_MIN_STACK_SIZE
	.align		4
.L_48:
        /*00f0*/ 	.byte	0x04, 0x12
        /*00f2*/ 	.short	(.L_50 - .L_49)
	.align		4
.L_49:
        /*00f4*/ 	.word	index@(_Z14find_min_deltaPfS_S_S_Piii)
        /*00f8*/ 	.word	0x00000000


	//----- nvinfo : EIATTR_MIN_STACK_SIZE
	.align		4
.L_50:
        /*00fc*/ 	.byte	0x04, 0x12
        /*00fe*/ 	.short	(.L_52 - .L_51)
	.align		4
.L_51:
        /*0100*/ 	.word	index@(_Z13init_frictionPfP17curandStateXORWOWffii)
        /*0104*/ 	.word	0x00000000


	//----- nvinfo : EIATTR_MIN_STACK_SIZE
	.align		4
.L_52:
        /*0108*/ 	.byte	0x04, 0x12
        /*010a*/ 	.short	(.L_54 - .L_53)
	.align		4
.L_53:
        /*010c*/ 	.word	index@(_Z11init_randomP17curandStateXORWOWiij)
        /*0110*/ 	.word	0x00000000


	//----- nvinfo : EIATTR_MIN_STACK_SIZE
	.align		4
.L_54:
        /*0114*/ 	.byte	0x04, 0x12
        /*0116*/ 	.short	(.L_56 - .L_55)
	.align		4
.L_55:
        /*0118*/ 	.word	index@(_Z4zeroPbii)
        /*011c*/ 	.word	0x00000000


	//----- nvinfo : EIATTR_MIN_STACK_SIZE
	.align		4
.L_56:
        /*0120*/ 	.byte	0x04, 0x12
        /*0122*/ 	.short	(.L_58 - .L_57)
	.align		4
.L_57:
        /*0124*/ 	.word	index@(_Z4zeroPfii)
        /*0128*/ 	.word	0x00000000


	//----- nvinfo : EIATTR_MIN_STACK_SIZE
	.align		4
.L_58:
        /*012c*/ 	.byte	0x04, 0x12
        /*012e*/ 	.short	(.L_60 - .L_59)
	.align		4
.L_59:
        /*0130*/ 	.word	index@(_Z3addPffii)
        /*0134*/ 	.word	0x00000000
.L_60:


//--------------------- .nv.compat                --------------------------
	.section	.nv.compat,"",@"SHT_CUDA_COMPAT_INFO"
	.align	4
        /*0000*/ 	.byte	0x02, 0x09, 0x00, 0x00, 0x02, 0x02, 0x01, 0x00, 0x02, 0x05, 0x05, 0x00, 0x03, 0x07, 0x01, 0x01
        /*0010*/ 	.byte	0x02, 0x03, 0x00, 0x00, 0x02, 0x06, 0x01, 0x00, 0x04, 0x0b, 0x08, 0x00, 0x01, 0x00, 0x00, 0x00
        /*0020*/ 	.byte	0x00, 0x00, 0x00, 0x00


//--------------------- .nv.info._Z9propagatePfS_S_P17curandStateXORWOWPbfffffbbii --------------------------
	.section	.nv.info._Z9propagatePfS_S_P17curandStateXORWOWPbfffffbbii,"",@"SHT_CUDA_INFO"
	.sectionflags	@""
	.align	4


	//----- nvinfo : EIATTR_CUDA_API_VERSION
	.align		4
        /*0000*/ 	.byte	0x04, 0x37
        /*0002*/ 	.short	(.L_62 - .L_61)
.L_61:
        /*0004*/ 	.word	0x00000082


	//----- nvinfo : EIATTR_KPARAM_INFO
	.align		4
.L_62:
        /*0008*/ 	.byte	0x04, 0x17
        /*000a*/ 	.short	(.L_64 - .L_63)
.L_63:
        /*000c*/ 	.word	0x00000000
        /*0010*/ 	.short	0x000d
        /*0012*/ 	.short	0x0044
        /*0014*/ 	.byte	0x00, 0xf0, 0x11, 0x00


	//----- nvinfo : EIATTR_KPARAM_INFO
	.align		4
.L_64:
        /*0018*/ 	.byte	0x04, 0x17
        /*001a*/ 	.short	(.L_66 - .L_65)
.L_65:
        /*001c*/ 	.word	0x00000000
        /*0020*/ 	.short	0x000c
        /*0022*/ 	.short	0x0040
        /*0024*/ 	.byte	0x00, 0xf0, 0x11, 0x00


	//----- nvinfo : EIATTR_KPARAM_INFO
	.align		4
.L_66:
        /*0028*/ 	.byte	0x04, 0x17
        /*002a*/ 	.short	(.L_68 - .L_67)
.L_67:
        /*002c*/ 	.word	0x00000000
        /*0030*/ 	.short	0x000b
        /*0032*/ 	.short	0x003d
        /*0034*/ 	.byte	0x00, 0xf0, 0x05, 0x00


	//----- nvinfo : EIATTR_KPARAM_INFO
	.align		4
.L_68:
        /*0038*/ 	.byte	0x04, 0x17
        /*003a*/ 	.short	(.L_70 - .L_69)
.L_69:
        /*003c*/ 	.word	0x00000000
        /*0040*/ 	.short	0x000a
        /*0042*/ 	.short	0x003c
        /*0044*/ 	.byte	0x00, 0xf0, 0x05, 0x00


	//----- nvinfo : EIATTR_KPARAM_INFO
	.align		4
.L_70:
        /*0048*/ 	.byte	0x04, 0x17
        /*004a*/ 	.short	(.L_72 - .L_71)
.L_71:
        /*004c*/ 	.word	0x00000000
        /*0050*/ 	.short	0x0009
        /*0052*/ 	.short	0x0038
        /*0054*/ 	.byte	0x00, 0xf0, 0x11, 0x00


	//----- nvinfo : EIATTR_KPARAM_INFO
	.align		4
.L_72:
        /*0058*/ 	.byte	0x04, 0x17
        /*005a*/ 	.short	(.L_74 - .L_73)
.L_73:
        /*005c*/ 	.word	0x00000000
        /*0060*/ 	.short	0x0008
        /*0062*/ 	.short	0x0034
        /*0064*/ 	.byte	0x00, 0xf0, 0x11, 0x00


	//----- nvinfo : EIATTR_KPARAM_INFO
	.align		4
.L_74:
        /*0068*/ 	.byte	0x04, 0x17
        /*006a*/ 	.short	(.L_76 - .L_75)
.L_75:
        /*006c*/ 	.word	0x00000000
        /*0070*/ 	.short	0x0007
        /*0072*/ 	.short	0x0030
        /*0074*/ 	.byte	0x00, 0xf0, 0x11, 0x00


	//----- nvinfo : EIATTR_KPARAM_INFO
	.align		4
.L_76:
        /*0078*/ 	.byte	0x04, 0x17
        /*007a*/ 	.short	(.L_78 - .L_77)
.L_77:
        /*007c*/ 	.word	0x00000000
        /*0080*/ 	.short	0x0006
        /*0082*/ 	.short	0x002c
        /*0084*/ 	.byte	0x00, 0xf0, 0x11, 0x00


	//----- nvinfo : EIATTR_KPARAM_INFO
	.align		4
.L_78:
        /*0088*/ 	.byte	0x04, 0x17
        /*008a*/ 	.short	(.L_80 - .L_79)
.L_79:
        /*008c*/ 	.word	0x00000000
        /*0090*/ 	.short	0x0005
        /*0092*/ 	.short	0x0028
        /*0094*/ 	.byte	0x00, 0xf0, 0x11, 0x00


	//----- nvinfo : EIATTR_KPARAM_INFO
	.align		4
.L_80:
        /*0098*/ 	.byte	0x04, 0x17
        /*009a*/ 	.short	(.L_82 - .L_81)
.L_81:
        /*009c*/ 	.word	0x00000000
        /*00a0*/ 	.short	0x0004
        /*00a2*/ 	.short	0x0020
        /*00a4*/ 	.byte	0x00, 0xf5, 0x21, 0x00


	//----- nvinfo : EIATTR_KPARAM_INFO
	.align		4
.L_82:
        /*00a8*/ 	.byte	0x04, 0x17
        /*00aa*/ 	.short	(.L_84 - .L_83)
.L_83:
        /*00ac*/ 	.word	0x00000000
        /*00b0*/ 	.short	0x0003
        /*00b2*/ 	.short	0x0018
        /*00b4*/ 	.byte	0x00, 0xf5, 0x21, 0x00


	//----- nvinfo : EIATTR_KPARAM_INFO
	.align		4
.L_84:
        /*00b8*/ 	.byte	0x04, 0x17
        /*00ba*/ 	.short	(.L_86 - .L_85)
.L_85:
        /*00bc*/ 	.word	0x00000000
        /*00c0*/ 	.short	0x0002
        /*00c2*/ 	.short	0x0010
        /*00c4*/ 	.byte	0x00, 0xf5, 0x21, 0x00


	//----- nvinfo : EIATTR_KPARAM_INFO
	.align		4
.L_86:
        /*00c8*/ 	.byte	0x04, 0x17
        /*00ca*/ 	.short	(.L_88 - .L_87)
.L_87:
        /*00cc*/ 	.word	0x00000000
        /*00d0*/ 	.short	0x0001
        /*00d2*/ 	.short	0x0008
        /*00d4*/ 	.byte	0x00, 0xf5, 0x21, 0x00


	//----- nvinfo : EIATTR_KPARAM_INFO
	.align		4
.L_88:
        /*00d8*/ 	.byte	0x04, 0x17
        /*00da*/ 	.short	(.L_90 - .L_89)
.L_89:
        /*00dc*/ 	.word	0x00000000
        /*00e0*/ 	.short	0x0000
        /*00e2*/ 	.short	0x0000
        /*00e4*/ 	.byte	0x00, 0xf5, 0x21, 0x00


	//----- nvinfo : EIATTR_SPARSE_MMA_MASK
	.align		4
.L_90:
        /*00e8*/ 	.byte	0x03, 0x50
        /*00ea*/ 	.short	0x0000


	//----- nvinfo : EIATTR_MAXREG_COUNT
	.align		4
        /*00ec*/ 	.byte	0x03, 0x1b
        /*00ee*/ 	.short	0x00ff


	//----- nvinfo : EIATTR_MERCURY_ISA_VERSION
	.align		4
        /*00f0*/ 	.byte	0x03, 0x5f
        /*00f2*/ 	.short	0x0101


	//----- nvinfo : EIATTR_VRC_CTA_INIT_COUNT
	.align		4
        /*00f4*/ 	.byte	0x02, 0x4a
	.zero		1
	.zero		1


	//----- nvinfo : EIATTR_EXIT_INSTR_OFFSETS
	.align		4
        /*00f8*/ 	.byte	0x04, 0x1c
        /*00fa*/ 	.short	(.L_92 - .L_91)


	//   ....[0]....
.L_91:
        /*00fc*/ 	.word	0x000000c0


	//   ....[1]....
        /*0100*/ 	.word	0x00000140


	//   ....[2]....
        /*0104*/ 	.word	0x000011c0


	//   ....[3]....
        /*0108*/ 	.word	0x00001290


	//   ....[4]....
        /*010c*/ 	.word	0x000012d0


	//----- nvinfo : EIATTR_CRS_STACK_SIZE
	.align		4
.L_92:
        /*0110*/ 	.byte	0x04, 0x1e
        /*0112*/ 	.short	(.L_94 - .L_93)
.L_93:
        /*0114*/ 	.word	0x00000000


	//----- nvinfo : EIATTR_CBANK_PARAM_SIZE
	.align		4
.L_94:
        /*0118*/ 	.byte	0x03, 0x19
        /*011a*/ 	.short	0x0048


	//----- nvinfo : EIATTR_PARAM_CBANK
	.align		4
        /*011c*/ 	.byte	0x04, 0x0a
        /*011e*/ 	.short	(.L_96 - .L_95)
	.align		4
.L_95:
        /*0120*/ 	.word	index@(.nv.constant0._Z9propagatePfS_S_P17curandStateXORWOWPbfffffbbii)
        /*0124*/ 	.short	0x0380
        /*0126*/ 	.short	0x0048


	//----- nvinfo : EIATTR_SW_WAR
	.align		4
.L_96:
        /*0128*/ 	.byte	0x04, 0x36
        /*012a*/ 	.short	(.L_98 - .L_97)
.L_97:
        /*012c*/ 	.word	0x00000008
.L_98:


//--------------------- .nv.info._Z18get_unstable_sitesPfS_S_PbPiii --------------------------
	.section	.nv.info._Z18get_unstable_sitesPfS_S_PbPiii,"",@"SHT_CUDA_INFO"
	.sectionflags	@""
	.align	4


	//----- nvinfo : EIATTR_CUDA_API_VERSION
	.align		4
        /*0000*/ 	.byte	0x04, 0x37
        /*0002*/ 	.short	(.L_100 - .L_99)
.L_99:
        /*0004*/ 	.word	0x00000082


	//----- nvinfo : EIATTR_KPARAM_INFO
	.align		4
.L_100:
        /*0008*/ 	.byte	0x04, 0x17
        /*000a*/ 	.short	(.L_102 - .L_101)
.L_101:
        /*000c*/ 	.word	0x00000000
        /*0010*/ 	.short	0x0006
        /*0012*/ 	.short	0x002c
        /*0014*/ 	.byte	0x00, 0xf0, 0x11, 0x00


	//----- nvinfo : EIATTR_KPARAM_INFO
	.align		4
.L_102:
        /*0018*/ 	.byte	0x04, 0x17
        /*001a*/ 	.short	(.L_104 - .L_103)
.L_103:
        /*001c*/ 	.word	0x00000000
        /*0020*/ 	.short	0x0005
        /*0022*/ 	.short	0x0028
        /*0024*/ 	.byte	0x00, 0xf0, 0x11, 0x00


	//----- nvinfo : EIATTR_KPARAM_INFO
	.align		4
.L_104:
        /*0028*/ 	.byte	0x04, 0x17
        /*002a*/ 	.short	(.L_106 - .L_105)
.L_105:
        /*002c*/ 	.word	0x00000000
        /*0030*/ 	.short	0x0004
        /*0032*/ 	.short	0x0020
        /*0034*/ 	.byte	0x00, 0xf5, 0x21, 0x00


	//----- nvinfo : EIATTR_KPARAM_INFO
	.align		4
.L_106:
        /*0038*/ 	.byte	0x04, 0x17
        /*003a*/ 	.short	(.L_108 - .L_107)
.L_107:
        /*003c*/ 	.word	0x00000000
        /*0040*/ 	.short	0x0003
        /*0042*/ 	.short	0x0018
        /*0044*/ 	.byte	0x00, 0xf5, 0x21, 0x00


	//----- nvinfo : EIATTR_KPARAM_INFO
	.align		4
.L_108:
        /*0048*/ 	.byte	0x04, 0x17
        /*004a*/ 	.short	(.L_110 - .L_109)
.L_109:
        /*004c*/ 	.word	0x00000000
        /*0050*/ 	.short	0x0002
        /*0052*/ 	.short	0x0010
        /*0054*/ 	.byte	0x00, 0xf5, 0x21, 0x00


	//----- nvinfo : EIATTR_KPARAM_INFO
	.align		4
.L_110:
        /*0058*/ 	.byte	0x04, 0x17
        /*005a*/ 	.short	(.L_112 - .L_111)
.L_111:
        /*005c*/ 	.word	0x00000000
        /*0060*/ 	.short	0x0001
        /*0062*/ 	.short	0x0008
        /*0064*/ 	.byte	0x00, 0xf5, 0x21, 0x00


	//----- nvinfo : EIATTR_KPARAM_INFO
	.align		4
.L_112:
        /*0068*/ 	.byte	0x04, 0x17
        /*006a*/ 	.short	(.L_114 - .L_113)
.L_113:
        /*006c*/ 	.word	0x00000000
        /*0070*/ 	.short	0x0000
        /*0072*/ 	.short	0x0000
        /*0074*/ 	.byte	0x00, 0xf5, 0x21, 0x00


	//----- nvinfo : EIATTR_SPARSE_MMA_MASK
	.align		4
.L_114:
        /*0078*/ 	.byte	0x03, 0x50
        /*007a*/ 	.short	0x0000


	//----- nvinfo : EIATTR_MAXREG_COUNT
	.align		4
        /*007c*/ 	.byte	0x03, 0x1b
        /*007e*/ 	.short	0x00ff


	//----- nvinfo : EIATTR_MERCURY_ISA_VERSION
	.align		4
        /*0080*/ 	.byte	0x03, 0x5f
        /*0082*/ 	.short	0x0101


	//----- nvinfo : EIATTR_INT_WARP_WIDE_INSTR_OFFSETS
	.align		4
        /*0084*/ 	.byte	0x04, 0x31
        /*0086*/ 	.short	(.L_116 - .L_115)


	//   ....[0]....
.L_115:
        /*0088*/ 	.word	0x000001c0


	//----- nvinfo : EIATTR_VRC_CTA_INIT_COUNT
	.align		4
.L_116:
        /*008c*/ 	.byte	0x02, 0x4a
	.zero		1
	.zero		1


	//----- nvinfo : EIATTR_EXIT_INSTR_OFFSETS
	.align		4
        /*0090*/ 	.byte	0x04, 0x1c
        /*0092*/ 	.short	(.L_118 - .L_117)


	//   ....[0]....
.L_117:
        /*0094*/ 	.word	0x000000c0


	//   ....[1]....
        /*0098*/ 	.word	0x00000270


	//   ....[2]....
        /*009c*/ 	.word	0x000002c0


	//----- nvinfo : EIATTR_CRS_STACK_SIZE
	.align		4
.L_118:
        /*00a0*/ 	.byte	0x04, 0x1e
        /*00a2*/ 	.short	(.L_120 - .L_119)
.L_119:
        /*00a4*/ 	.word	0x00000000


	//----- nvinfo : EIATTR_CBANK_PARAM_SIZE
	.align		4
.L_120:
        /*00a8*/ 	.byte	0x03, 0x19
        /*00aa*/ 	.short	0x0030


	//----- nvinfo : EIATTR_PARAM_CBANK
	.align		4
        /*00ac*/ 	.byte	0x04, 0x0a
        /*00ae*/ 	.short	(.L_122 - .L_121)
	.align		4
.L_121:
        /*00b0*/ 	.word	index@(.nv.constant0._Z18get_unstable_sitesPfS_S_PbPiii)
        /*00b4*/ 	.short	0x0380
        /*00b6*/ 	.short	0x0030


	//----- nvinfo : EIATTR_SW_WAR
	.align		4
.L_122:
        /*00b8*/ 	.byte	0x04, 0x36
        /*00ba*/ 	.short	(.L_124 - .L_123)
.L_123:
        /*00bc*/ 	.word	0x00000008
.L_124:


//--------------------- .nv.info._Z14find_min_deltaPfS_S_S_Piii --------------------------
	.section	.nv.info._Z14find_min_deltaPfS_S_S_Piii,"",@"SHT_CUDA_INFO"
	.sectionflags	@""
	.align	4


	//----- nvinfo : EIATTR_CUDA_API_VERSION
	.align		4
        /*0000*/ 	.byte	0x04, 0x37
        /*0002*/ 	.short	(.L_126 - .L_125)
.L_125:
        /*0004*/ 	.word	0x00000082


	//----- nvinfo : EIATTR_KPARAM_INFO
	.align		4
.L_126:
        /*0008*/ 	.byte	0x04, 0x17
        /*000a*/ 	.short	(.L_128 - .L_127)
.L_127:
        /*000c*/ 	.word	0x00000000
        /*0010*/ 	.short	0x0006
        /*0012*/ 	.short	0x002c
        /*0014*/ 	.byte	0x00, 0xf0, 0x11, 0x00


	//----- nvinfo : EIATTR_KPARAM_INFO
	.align		4
.L_128:
        /*0018*/ 	.byte	0x04, 0x17
        /*001a*/ 	.short	(.L_130 - .L_129)
.L_129:
        /*001c*/ 	.word	0x00000000
        /*0020*/ 	.short	0x0005
        /*0022*/ 	.short	0x0028
        /*0024*/ 	.byte	0x00, 0xf0, 0x11, 0x00


	//----- nvinfo : EIATTR_KPARAM_INFO
	.align		4
.L_130:
        /*0028*/ 	.byte	0x04, 0x17
        /*002a*/ 	.short	(.L_132 - .L_131)
.L_131:
        /*002c*/ 	.word	0x00000000
        /*0030*/ 	.short	0x0004
        /*0032*/ 	.short	0x0020
        /*0034*/ 	.byte	0x00, 0xf5, 0x21, 0x00


	//----- nvinfo : EIATTR_KPARAM_INFO
	.align		4
.L_132:
        /*0038*/ 	.byte	0x04, 0x17
        /*003a*/ 	.short	(.L_134 - .L_133)
.L_133:
        /*003c*/ 	.word	0x00000000
        /*0040*/ 	.short	0x0003
        /*0042*/ 	.short	0x0018
        /*0044*/ 	.byte	0x00, 0xf5, 0x21, 0x00


	//----- nvinfo : EIATTR_KPARAM_INFO
	.align		4
.L_134:
        /*0048*/ 	.byte	0x04, 0x17
        /*004a*/ 	.short	(.L_136 - .L_135)
.L_135:
        /*004c*/ 	.word	0x00000000
        /*0050*/ 	.short	0x0002
        /*0052*/ 	.short	0x0010
        /*0054*/ 	.byte	0x00, 0xf5, 0x21, 0x00


	//----- nvinfo : EIATTR_KPARAM_INFO
	.align		4
.L_136:
        /*0058*/ 	.byte	0x04, 0x17
        /*005a*/ 	.short	(.L_138 - .L_137)
.L_137:
        /*005c*/ 	.word	0x00000000
        /*0060*/ 	.short	0x0001
        /*0062*/ 	.short	0x0008
        /*0064*/ 	.byte	0x00, 0xf5, 0x21, 0x00


	//----- nvinfo : EIATTR_KPARAM_INFO
	.align		4
.L_138:
        /*0068*/ 	.byte	0x04, 0x17
        /*006a*/ 	.short	(.L_140 - .L_139)
.L_139:
        /*006c*/ 	.word	0x00000000
        /*0070*/ 	.short	0x0000
        /*0072*/ 	.short	0x0000
        /*0074*/ 	.byte	0x00, 0xf5, 0x21, 0x00


	//----- nvinfo : EIATTR_SPARSE_MMA_MASK
	.align		4
.L_140:
        /*0078*/ 	.byte	0x03, 0x50
        /*007a*/ 	.short	0x0000


	//----- nvinfo : EIATTR_MAXREG_COUNT
	.align		4
        /*007c*/ 	.byte	0x03, 0x1b
        /*007e*/ 	.short	0x00ff


	//----- nvinfo : EIATTR_MERCURY_ISA_VERSION
	.align		4
        /*0080*/ 	.byte	0x03, 0x5f
        /*0082*/ 	.short	0x0101


	//----- nvinfo : EIATTR_VRC_CTA_INIT_COUNT
	.align		4
        /*0084*/ 	.byte	0x02, 0x4a
	.zero		1
	.zero		1


	//----- nvinfo : EIATTR_EXIT_INSTR_OFFSETS
	.align		4
        /*0088*/ 	.byte	0x04, 0x1c
        /*008a*/ 	.short	(.L_142 - .L_141)


	//   ....[0]....
.L_141:
        /*008c*/ 	.word	0x000000c0


	//   ....[1]....
        /*0090*/ 	.word	0x000001b0


	//   ....[2]....
        /*0094*/ 	.word	0x00000280


	//   ....[3]....
        /*0098*/ 	.word	0x000002b0


	//----- nvinfo : EIATTR_CRS_STACK_SIZE
	.align		4
.L_142:
        /*009c*/ 	.byte	0x04, 0x1e
        /*009e*/ 	.short	(.L_144 - .L_143)
.L_143:
        /*00a0*/ 	.word	0x00000000


	//----- nvinfo : EIATTR_CBANK_PARAM_SIZE
	.align		4
.L_144:
        /*00a4*/ 	.byte	0x03, 0x19
        /*00a6*/ 	.short	0x0030


	//----- nvinfo : EIATTR_PARAM_CBANK
	.align		4
        /*00a8*/ 	.byte	0x04, 0x0a
        /*00aa*/ 	.short	(.L_146 - .L_145)
	.align		4
.L_145:
        /*00ac*/ 	.word	index@(.nv.constant0._Z14find_min_deltaPfS_S_S_Piii)
        /*00b0*/ 	.short	0x0380
        /*00b2*/ 	.short	0x0030


	//----- nvinfo : EIATTR_SW_WAR
	.align		4
.L_146:
        /*00b4*/ 	.byte	0x04, 0x36
        /*00b6*/ 	.short	(.L_148 - .L_147)
.L_147:
        /*00b8*/ 	.word	0x00000008
.L_148:


//--------------------- .nv.info._Z13init_frictionPfP17curandStateXORWOWffii --------------------------
	.section	.nv.info._Z13init_frictionPfP17curandStateXORWOWffii,"",@"SHT_CUDA_INFO"
	.sectionflags	@""
	.align	4


	//----- nvinfo : EIATTR_CUDA_API_VERSION
	.align		4
        /*0000*/ 	.byte	0x04, 0x37
        /*0002*/ 	.short	(.L_150 - .L_149)
.L_149:
        /*0004*/ 	.word	0x00000082


	//----- nvinfo : EIATTR_KPARAM_INFO
	.align		4
.L_150:
        /*0008*/ 	.byte	0x04, 0x17
        /*000a*/ 	.short	(.L_152 - .L_151)
.L_151:
        /*000c*/ 	.word	0x00000000
        /*0010*/ 	.short	0x0005
        /*0012*/ 	.short	0x001c
        /*0014*/ 	.byte	0x00, 0xf0, 0x11, 0x00


	//----- nvinfo : EIATTR_KPARAM_INFO
	.align		4
.L_152:
        /*0018*/ 	.byte	0x04, 0x17
        /*001a*/ 	.short	(.L_154 - .L_153)
.L_153:
        /*001c*/ 	.word	0x00000000
        /*0020*/ 	.short	0x0004
        /*0022*/ 	.short	0x0018
        /*0024*/ 	.byte	0x00, 0xf0, 0x11, 0x00


	//----- nvinfo : EIATTR_KPARAM_INFO
	.align		4
.L_154:
        /*0028*/ 	.byte	0x04, 0x17
        /*002a*/ 	.short	(.L_156 - .L_155)
.L_155:
        /*002c*/ 	.word	0x00000000
        /*0030*/ 	.short	0x0003
        /*0032*/ 	.short	0x0014
        /*0034*/ 	.byte	0x00, 0xf0, 0x11, 0x00


	//----- nvinfo : EIATTR_KPARAM_INFO
	.align		4
.L_156:
        /*0038*/ 	.byte	0x04, 0x17
        /*003a*/ 	.short	(.L_158 - .L_157)
.L_157:
        /*003c*/ 	.word	0x00000000
        /*0040*/ 	.short	0x0002
        /*0042*/ 	.short	0x0010
        /*0044*/ 	.byte	0x00, 0xf0, 0x11, 0x00


	//----- nvinfo : EIATTR_KPARAM_INFO
	.align		4
.L_158:
        /*0048*/ 	.byte	0x04, 0x17
        /*004a*/ 	.short	(.L_160 - .L_159)
.L_159:
        /*004c*/ 	.word	0x00000000
        /*0050*/ 	.short	0x0001
        /*0052*/ 	.short	0x0008
        /*0054*/ 	.byte	0x00, 0xf5, 0x21, 0x00


	//----- nvinfo : EIATTR_KPARAM_INFO
	.align		4
.L_160:
        /*0058*/ 	.byte	0x04, 0x17
        /*005a*/ 	.short	(.L_162 - .L_161)
.L_161:
        /*005c*/ 	.word	0x00000000
        /*0060*/ 	.short	0x0000
        /*0062*/ 	.short	0x0000
        /*0064*/ 	.byte	0x00, 0xf5, 0x21, 0x00


	//----- nvinfo : EIATTR_SPARSE_MMA_MASK
	.align		4
.L_162:
        /*0068*/ 	.byte	0x03, 0x50
        /*006a*/ 	.short	0x0000


	//----- nvinfo : EIATTR_MAXREG_COUNT
	.align		4
        /*006c*/ 	.byte	0x03, 0x1b
        /*006e*/ 	.short	0x00ff


	//----- nvinfo : EIATTR_MERCURY_ISA_VERSION
	.align		4
        /*0070*/ 	.byte	0x03, 0x5f
        /*0072*/ 	.short	0x0101


	//----- nvinfo : EIATTR_VRC_CTA_INIT_COUNT
	.align		4
        /*0074*/ 	.byte	0x02, 0x4a
	.zero		1
	.zero		1


	//----- nvinfo : EIATTR_EXIT_INSTR_OFFSETS
	.align		4
        /*0078*/ 	.byte	0x04, 0x1c
        /*007a*/ 	.short	(.L_164 - .L_163)


	//   ....[0]....
.L_163:
        /*007c*/ 	.word	0x000000c0


	//   ....[1]....
        /*0080*/ 	.word	0x000006b0


	//----- nvinfo : EIATTR_CRS_STACK_SIZE
	.align		4
.L_164:
        /*0084*/ 	.byte	0x04, 0x1e
        /*0086*/ 	.short	(.L_166 - .L_165)
.L_165:
        /*0088*/ 	.word	0x00000000


	//----- nvinfo : EIATTR_CBANK_PARAM_SIZE
	.align		4
.L_166:
        /*008c*/ 	.byte	0x03, 0x19
        /*008e*/ 	.short	0x0020


	//----- nvinfo : EIATTR_PARAM_CBANK
	.align		4
        /*0090*/ 	.byte	0x04, 0x0a
        /*0092*/ 	.short	(.L_168 - .L_167)
	.align		4
.L_167:
        /*0094*/ 	.word	index@(.nv.constant0._Z13init_frictionPfP17curandStateXORWOWffii)
        /*0098*/ 	.short	0x0380
        /*009a*/ 	.short	0x0020


	//----- nvinfo : EIATTR_SW_WAR
	.align		4
.L_168:
        /*009c*/ 	.byte	0x04, 0x36
        /*009e*/ 	.short	(.L_170 - .L_169)
.L_169:
        /*00a0*/ 	.word	0x00000008
.L_170:


//--------------------- .nv.info._Z11init_randomP17curandStateXORWOWiij --------------------------
	.section	.nv.info._Z11init_randomP17curandStateXORWOWiij,"",@"SHT_CUDA_INFO"
	.sectionflags	@""
	.align	4


	//----- nvinfo : EIATTR_CUDA_API_VERSION
	.align		4
        /*0000*/ 	.byte	0x04, 0x37
        /*0002*/ 	.short	(.L_172 - .L_171)
.L_171:
        /*0004*/ 	.word	0x00000082


	//----- nvinfo : EIATTR_KPARAM_INFO
	.align		4
.L_172:
        /*0008*/ 	.byte	0x04, 0x17
        /*000a*/ 	.short	(.L_174 - .L_173)
.L_173:
        /*000c*/ 	.word	0x00000000
        /*0010*/ 	.short	0x0003
        /*0012*/ 	.short	0x0010
        /*0014*/ 	.byte	0x00, 0xf0, 0x11, 0x00


	//----- nvinfo : EIATTR_KPARAM_INFO
	.align		4
.L_174:
        /*0018*/ 	.byte	0x04, 0x17
        /*001a*/ 	.short	(.L_176 - .L_175)
.L_175:
        /*001c*/ 	.word	0x00000000
        /*0020*/ 	.short	0x0002
        /*0022*/ 	.short	0x000c
        /*0024*/ 	.byte	0x00, 0xf0, 0x11, 0x00


	//----- nvinfo : EIATTR_KPARAM_INFO
	.align		4
.L_176:
        /*0028*/ 	.byte	0x04, 0x17
        /*002a*/ 	.short	(.L_178 - .L_177)
.L_177:
        /*002c*/ 	.word	0x00000000
        /*0030*/ 	.short	0x0001
        /*0032*/ 	.short	0x0008
        /*0034*/ 	.byte	0x00, 0xf0, 0x11, 0x00


	//----- nvinfo : EIATTR_KPARAM_INFO
	.align		4
.L_178:
        /*0038*/ 	.byte	0x04, 0x17
        /*003a*/ 	.short	(.L_180 - .L_179)
.L_179:
        /*003c*/ 	.word	0x00000000
        /*0040*/ 	.short	0x0000
        /*0042*/ 	.short	0x0000
        /*0044*/ 	.byte	0x00, 0xf5, 0x21, 0x00


	//----- nvinfo : EIATTR_SPARSE_MMA_MASK
	.align		4
.L_180:
        /*0048*/ 	.byte	0x03, 0x50
        /*004a*/ 	.short	0x0000


	//----- nvinfo : EIATTR_MAXREG_COUNT
	.align		4
        /*004c*/ 	.byte	0x03, 0x1b
        /*004e*/ 	.short	0x00ff


	//----- nvinfo : EIATTR_MERCURY_ISA_VERSION
	.align		4
        /*0050*/ 	.byte	0x03, 0x5f
        /*0052*/ 	.short	0x0101


	//----- nvinfo : EIATTR_VRC_CTA_INIT_COUNT
	.align		4
        /*0054*/ 	.byte	0x02, 0x4a
	.zero		1
	.zero		1


	//----- nvinfo : EIATTR_EXIT_INSTR_OFFSETS
	.align		4
        /*0058*/ 	.byte	0x04, 0x1c
        /*005a*/ 	.short	(.L_182 - .L_181)


	//   ....[0]....
.L_181:
        /*005c*/ 	.word	0x000000c0


	//   ....[1]....
        /*0060*/ 	.word	0x00000290


	//----- nvinfo : EIATTR_CBANK_PARAM_SIZE
	.align		4
.L_182:
        /*0064*/ 	.byte	0x03, 0x19
        /*0066*/ 	.short	0x0014


	//----- nvinfo : EIATTR_PARAM_CBANK
	.align		4
        /*0068*/ 	.byte	0x04, 0x0a
        /*006a*/ 	.short	(.L_184 - .L_183)
	.align		4
.L_183:
        /*006c*/ 	.word	index@(.nv.constant0._Z11init_randomP17curandStateXORWOWiij)
        /*0070*/ 	.short	0x0380
        /*0072*/ 	.short	0x0014


	//----- nvinfo : EIATTR_SW_WAR
	.align		4
.L_184:
        /*0074*/ 	.byte	0x04, 0x36
        /*0076*/ 	.short	(.L_186 - .L_185)
.L_185:
        /*0078*/ 	.word	0x00000008
.L_186:


//--------------------- .nv.info._Z4zeroPbii      --------------------------
	.section	.nv.info._Z4zeroPbii,"",@"SHT_CUDA_INFO"
	.sectionflags	@""
	.align	4


	//----- nvinfo : EIATTR_CUDA_API_VERSION
	.align		4
        /*0000*/ 	.byte	0x04, 0x37
        /*0002*/ 	.short	(.L_188 - .L_187)
.L_187:
        /*0004*/ 	.word	0x00000082


	//----- nvinfo : EIATTR_KPARAM_INFO
	.align		4
.L_188:
        /*0008*/ 	.byte	0x04, 0x17
        /*000a*/ 	.short	(.L_190 - .L_189)
.L_189:
        /*000c*/ 	.word	0x00000000
        /*0010*/ 	.short	0x0002
        /*0012*/ 	.short	0x000c
        /*0014*/ 	.byte	0x00, 0xf0, 0x11, 0x00


	//----- nvinfo : EIATTR_KPARAM_INFO
	.align		4
.L_190:
        /*0018*/ 	.byte	0x04, 0x17
        /*001a*/ 	.short	(.L_192 - .L_191)
.L_191:
        /*001c*/ 	.word	0x00000000
        /*0020*/ 	.short	0x0001
        /*0022*/ 	.short	0x0008
        /*0024*/ 	.byte	0x00, 0xf0, 0x11, 0x00


	//----- nvinfo : EIATTR_KPARAM_INFO
	.align		4
.L_192:
        /*0028*/ 	.byte	0x04, 0x17
        /*002a*/ 	.short	(.L_194 - .L_193)
.L_193:
        /*002c*/ 	.word	0x00000000
        /*0030*/ 	.short	0x0000
        /*0032*/ 	.short	0x0000
        /*0034*/ 	.byte	0x00, 0xf5, 0x21, 0x00


	//----- nvinfo : EIATTR_SPARSE_MMA_MASK
	.align		4
.L_194:
        /*0038*/ 	.byte	0x03, 0x50
        /*003a*/ 	.short	0x0000


	//----- nvinfo : EIATTR_MAXREG_COUNT
	.align		4
        /*003c*/ 	.byte	0x03, 0x1b
        /*003e*/ 	.short	0x00ff


	//----- nvinfo : EIATTR_MERCURY_ISA_VERSION
	.align		4
        /*0040*/ 	.byte	0x03, 0x5f
        /*0042*/ 	.short	0x0101


	//----- nvinfo : EIATTR_VRC_CTA_INIT_COUNT
	.align		4
        /*0044*/ 	.byte	0x02, 0x4a
	.zero		1
	.zero		1


	//----- nvinfo : EIATTR_EXIT_INSTR_OFFSETS
	.align		4
        /*0048*/ 	.byte	0x04, 0x1c
        /*004a*/ 	.short	(.L_196 - .L_195)


	//   ....[0]....
.L_195:
        /*004c*/ 	.word	0x000000c0


	//   ....[1]....
        /*0050*/ 	.word	0x00000130


	//----- nvinfo : EIATTR_CBANK_PARAM_SIZE
	.align		4
.L_196:
        /*0054*/ 	.byte	0x03, 0x19
        /*0056*/ 	.short	0x0010


	//----- nvinfo : EIATTR_PARAM_CBANK
	.align		4
        /*0058*/ 	.byte	0x04, 0x0a
        /*005a*/ 	.short	(.L_198 - .L_197)
	.align		4
.L_197:
        /*005c*/ 	.word	index@(.nv.constant0._Z4zeroPbii)
        /*0060*/ 	.short	0x0380
        /*0062*/ 	.short	0x0010


	//----- nvinfo : EIATTR_SW_WAR
	.align		4
.L_198:
        /*0064*/ 	.byte	0x04, 0x36
        /*0066*/ 	.short	(.L_200 - .L_199)
.L_199:
        /*0068*/ 	.word	0x00000008
.L_200:


//--------------------- .nv.info._Z4zeroPfii      --------------------------
	.section	.nv.info._Z4zeroPfii,"",@"SHT_CUDA_INFO"
	.sectionflags	@""
	.align	4


	//----- nvinfo : EIATTR_CUDA_API_VERSION
	.align		4
        /*0000*/ 	.byte	0x04, 0x37
        /*0002*/ 	.short	(.L_202 - .L_201)
.L_201:
        /*0004*/ 	.word	0x00000082


	//----- nvinfo : EIATTR_KPARAM_INFO
	.align		4
.L_202:
        /*0008*/ 	.byte	0x04, 0x17
        /*000a*/ 	.short	(.L_204 - .L_203)
.L_203:
        /*000c*/ 	.word	0x00000000
        /*0010*/ 	.short	0x0002
        /*0012*/ 	.short	0x000c
        /*0014*/ 	.byte	0x00, 0xf0, 0x11, 0x00


	//----- nvinfo : EIATTR_KPARAM_INFO
	.align		4
.L_204:
        /*0018*/ 	.byte	0x04, 0x17
        /*001a*/ 	.short	(.L_206 - .L_205)
.L_205:
        /*001c*/ 	.word	0x00000000
        /*0020*/ 	.short	0x0001
        /*0022*/ 	.short	0x0008
        /*0024*/ 	.byte	0x00, 0xf0, 0x11, 0x00


	//----- nvinfo : EIATTR_KPARAM_INFO
	.align		4
.L_206:
        /*0028*/ 	.byte	0x04, 0x17
        /*002a*/ 	.short	(.L_208 - .L_207)
.L_207:
        /*002c*/ 	.word	0x00000000
        /*0030*/ 	.short	0x0000
        /*0032*/ 	.short	0x0000
        /*0034*/ 	.byte	0x00, 0xf5, 0x21, 0x00


	//----- nvinfo : EIATTR_SPARSE_MMA_MASK
	.align		4
.L_208:
        /*0038*/ 	.byte	0x03, 0x50
        /*003a*/ 	.short	0x0000


	//----- nvinfo : EIATTR_MAXREG_COUNT
	.align		4
        /*003c*/ 	.byte	0x03, 0x1b
        /*003e*/ 	.short	0x00ff


	//----- nvinfo : EIATTR_MERCURY_ISA_VERSION
	.align		4
        /*0040*/ 	.byte	0x03, 0x5f
        /*0042*/ 	.short	0x0101


	//----- nvinfo : EIATTR_VRC_CTA_INIT_COUNT
	.align		4
        /*0044*/ 	.byte	0x02, 0x4a
	.zero		1
	.zero		1


	//----- nvinfo : EIATTR_EXIT_INSTR_OFFSETS
	.align		4
        /*0048*/ 	.byte	0x04, 0x1c
        /*004a*/ 	.short	(.L_210 - .L_209)


	//   ....[0]....
.L_209:
        /*004c*/ 	.word	0x000000c0


	//   ....[1]....
        /*0050*/ 	.word	0x00000120


	//----- nvinfo : EIATTR_CBANK_PARAM_SIZE
	.align		4
.L_210:
        /*0054*/ 	.byte	0x03, 0x19
        /*0056*/ 	.short	0x0010


	//----- nvinfo : EIATTR_PARAM_CBANK
	.align		4
        /*0058*/ 	.byte	0x04, 0x0a
        /*005a*/ 	.short	(.L_212 - .L_211)
	.align		4
.L_211:
        /*005c*/ 	.word	index@(.nv.constant0._Z4zeroPfii)
        /*0060*/ 	.short	0x0380
        /*0062*/ 	.short	0x0010


	//----- nvinfo : EIATTR_SW_WAR
	.align		4
.L_212:
        /*0064*/ 	.byte	0x04, 0x36
        /*0066*/ 	.short	(.L_214 - .L_213)
.L_213:
        /*0068*/ 	.word	0x00000008
.L_214:


//--------------------- .nv.info._Z3addPffii      --------------------------
	.section	.nv.info._Z3addPffii,"",@"SHT_CUDA_INFO"
	.sectionflags	@""
	.align	4


	//----- nvinfo : EIATTR_CUDA_API_VERSION
	.align		4
        /*0000*/ 	.byte	0x04, 0x37
        /*0002*/ 	.short	(.L_216 - .L_215)
.L_215:
        /*0004*/ 	.word	0x00000082


	//----- nvinfo : EIATTR_KPARAM_INFO
	.align		4
.L_216:
        /*0008*/ 	.byte	0x04, 0x17
        /*000a*/ 	.short	(.L_218 - .L_217)
.L_217:
        /*000c*/ 	.word	0x00000000
        /*0010*/ 	.short	0x0003
        /*0012*/ 	.short	0x0010
        /*0014*/ 	.byte	0x00, 0xf0, 0x11, 0x00


	//----- nvinfo : EIATTR_KPARAM_INFO
	.align		4
.L_218:
        /*0018*/ 	.byte	0x04, 0x17
        /*001a*/ 	.short	(.L_220 - .L_219)
.L_219:
        /*001c*/ 	.word	0x00000000
        /*0020*/ 	.short	0x0002
        /*0022*/ 	.short	0x000c
        /*0024*/ 	.byte	0x00, 0xf0, 0x11, 0x00


	//----- nvinfo : EIATTR_KPARAM_INFO
	.align		4
.L_220:
        /*0028*/ 	.byte	0x04, 0x17
        /*002a*/ 	.short	(.L_222 - .L_221)
.L_221:
        /*002c*/ 	.word	0x00000000
        /*0030*/ 	.short	0x0001
        /*0032*/ 	.short	0x0008
        /*0034*/ 	.byte	0x00, 0xf0, 0x11, 0x00


	//----- nvinfo : EIATTR_KPARAM_INFO
	.align		4
.L_222:
        /*0038*/ 	.byte	0x04, 0x17
        /*003a*/ 	.short	(.L_224 - .L_223)
.L_223:
        /*003c*/ 	.word	0x00000000
        /*0040*/ 	.short	0x0000
        /*0042*/ 	.short	0x0000
        /*0044*/ 	.byte	0x00, 0xf5, 0x21, 0x00


	//----- nvinfo : EIATTR_SPARSE_MMA_MASK
	.align		4
.L_224:
        /*0048*/ 	.byte	0x03, 0x50
        /*004a*/ 	.short	0x0000


	//----- nvinfo : EIATTR_MAXREG_COUNT
	.align		4
        /*004c*/ 	.byte	0x03, 0x1b
        /*004e*/ 	.short	0x00ff


	//----- nvinfo : EIATTR_MERCURY_ISA_VERSION
	.align		4
        /*0050*/ 	.byte	0x03, 0x5f
        /*0052*/ 	.short	0x0101


	//----- nvinfo : EIATTR_VRC_CTA_INIT_COUNT
	.align		4
        /*0054*/ 	.byte	0x02, 0x4a
	.zero		1
	.zero		1


	//----- nvinfo : EIATTR_EXIT_INSTR_OFFSETS
	.align		4
        /*0058*/ 	.byte	0x04, 0x1c
        /*005a*/ 	.short	(.L_226 - .L_225)


	//   ....[0]....
.L_225:
        /*005c*/ 	.word	0x000000d0


	//   ....[1]....
        /*0060*/ 	.word	0x00000160


	//----- nvinfo : EIATTR_CBANK_PARAM_SIZE
	.align		4
.L_226:
        /*0064*/ 	.byte	0x03, 0x19
        /*0066*/ 	.short	0x0014


	//----- nvinfo : EIATTR_PARAM_CBANK
	.align		4
        /*0068*/ 	.byte	0x04, 0x0a
        /*006a*/ 	.short	(.L_228 - .L_227)
	.align		4
.L_227:
        /*006c*/ 	.word	index@(.nv.constant0._Z3addPffii)
        /*0070*/ 	.short	0x0380
        /*0072*/ 	.short	0x0014


	//----- nvinfo : EIATTR_SW_WAR
	.align		4
.L_228:
        /*0074*/ 	.byte	0x04, 0x36
        /*0076*/ 	.short	(.L_230 - .L_229)
.L_229:
        /*0078*/ 	.word	0x00000008
.L_230:


//--------------------- .nv.callgraph             --------------------------
	.section	.nv.callgraph,"",@"SHT_CUDA_CALLGRAPH"
	.align	4
	.sectionentsize	8
	.align		4
        /*0000*/ 	.word	0x00000000
	.align		4
        /*0004*/ 	.word	0xffffffff
	.align		4
        /*0008*/ 	.word	0x00000000
	.align		4
        /*000c*/ 	.word	0xfffffffe
	.align		4
        /*0010*/ 	.word	0x00000000
	.align		4
        /*0014*/ 	.word	0xfffffffd
	.align		4
        /*0018*/ 	.word	0x00000000
	.align		4
        /*001c*/ 	.word	0xfffffffc


//--------------------- .nv.constant4             --------------------------
	.section	.nv.constant4,"a",@progbits
	.align	8
	.align		8
.nv.constant4:
        /*0000*/ 	.dword	precalc_xorwow_matrix
	.align		8
        /*0008*/ 	.dword	precalc_xorwow_offset_matrix
	.align		8
        /*0010*/ 	.dword	mrg32k3aM1
	.align		8
        /*0018*/ 	.dword	mrg32k3aM2
	.align		8
        /*0020*/ 	.dword	mrg32k3aM1SubSeq
	.align		8
        /*0028*/ 	.dword	mrg32k3aM2SubSeq
	.align		8
        /*0030*/ 	.dword	mrg32k3aM1Seq
	.align		8
        /*0038*/ 	.dword	mrg32k3aM2Seq


//--------------------- .nv.constant3             --------------------------
	.section	.nv.constant3,"a",@progbits
	.align	8
.nv.constant3:
	.type		__cr_lgamma_table,@object
	.size		__cr_lgamma_table,(.L_8 - __cr_lgamma_table)
__cr_lgamma_table:
        /*0000*/ 	.byte	0x00, 0x00, 0x00, 0x00, 0x00, 0x00, 0x00, 0x00, 0x00, 0x00, 0x00, 0x00, 0x00, 0x00, 0x00, 0x00
        /*0010*/ 	.byte	0xef, 0x39, 0xfa, 0xfe, 0x42, 0x2e, 0xe6, 0x3f, 0x02, 0x20, 0x2a, 0xfa, 0x0b, 0xab, 0xfc, 0x3f
        /*0020*/ 	.byte	0xf9, 0x2c, 0x92, 0x7c, 0xa7, 0x6c, 0x09, 0x40, 0xc9, 0x79, 0x44, 0x3c, 0x64, 0x26, 0x13, 0x40
        /*0030*/ 	.byte	0xca, 0x01, 0xcf, 0x3a, 0x27, 0x51, 0x1a, 0x40, 0x30, 0xcc, 0x2d, 0xf3, 0xe1, 0x0c, 0x21, 0x40
        /*0040*/ 	.byte	0x0d, 0xb7, 0xfc, 0x82, 0x8e, 0x35, 0x25, 0x40
.L_8:


//--------------------- .text._Z9propagatePfS_S_P17curandStateXORWOWPbfffffbbii --------------------------
	.section	.text._Z9propagatePfS_S_P17curandStateXORWOWPbfffffbbii,"ax",@progbits
	.align	128
        .global         _Z9propagatePfS_S_P17curandStateXORWOWPbfffffbbii
        .type           _Z9propagatePfS_S_P17curandStateXORWOWPbfffffbbii,@function
        .size           _Z9propagatePfS_S_P17curandStateXORWOWPbfffffbbii,(.L_x_33 - _Z9propagatePfS_S_P17curandStateXORWOWPbfffffbbii)
        .other          _Z9propagatePfS_S_P17curandStateXORWOWPbfffffbbii,@"STO_CUDA_ENTRY STV_DEFAULT"
_Z9propagatePfS_S_P17curandStateXORWOWPbfffffbbii:
.text._Z9propagatePfS_S_P17curandStateXORWOWPbfffffbbii:
[----:B------:R-:W-:Y:S01]  /*0000*/  LDC R1, c[0x0][0x37c] ;  /* 0x0000df00ff017b82 */ /* 0x000fe20000000800 */
[----:B------:R-:W0:Y:S07]  /*0010*/  S2R R0, SR_TID.Y ;  /* 0x0000000000007919 */ /* 0x000e2e0000002200 */
[----:B------:R-:W1:Y:S01]  /*0020*/  LDC R2, c[0x0][0x360] ;  /* 0x0000d800ff027b82 */ /* 0x000e620000000800 */
[----:B------:R-:W2:Y:S01]  /*0030*/  LDCU.64 UR8, c[0x0][0x3c0] ;  /* 0x00007800ff0877ac */ /* 0x000ea20008000a00 */
[----:B------:R-:W1:Y:S06]  /*0040*/  S2R R5, SR_TID.X ;  /* 0x0000000000057919 */ /* 0x000e6c0000002100 */
[----:B------:R-:W0:Y:S08]  /*0050*/  S2UR UR5, SR_CTAID.Y ;  /* 0x00000000000579c3 */ /* 0x000e300000002600 */
[----:B------:R-:W0:Y:S08]  /*0060*/  LDC R3, c[0x0][0x364] ;  /* 0x0000d900ff037b82 */ /* 0x000e300000000800 */
[----:B------:R-:W1:Y:S01]  /*0070*/  S2UR UR4, SR_CTAID.X ;  /* 0x00000000000479c3 */ /* 0x000e620000002500 */
[----:B0-----:R-:W-:-:S05]  /*0080*/  IMAD R3, R3, UR5, R0 ;  /* 0x0000000503037c24 */ /* 0x001fca000f8e0200 */
[----:B--2---:R-:W-:Y:S01]  /*0090*/  ISETP.GE.AND P0, PT, R3, UR9, PT ;  /* 0x0000000903007c0c */ /* 0x004fe2000bf06270 */
[----:B-1----:R-:W-:-:S05]  /*00a0*/  IMAD R2, R2, UR4, R5 ;  /* 0x0000000402027c24 */ /* 0x002fca000f8e0205 */
[----:B------:R-:W-:-:S13]  /*00b0*/  ISETP.GE.OR P0, PT, R2, UR8, P0 ;  /* 0x0000000802007c0c */ /* 0x000fda0008706670 */
[----:B------:R-:W-:Y:S05]  /*00c0*/  @P0 EXIT ;  /* 0x000000000000094d */ /* 0x000fea0003800000 */
[----:B------:R-:W0:Y:S01]  /*00d0*/  LDCU.64 UR4, c[0x0][0x3a0] ;  /* 0x00007400ff0477ac */ /* 0x000e220008000a00 */
[----:B------:R-:W-:Y:S01]  /*00e0*/  IMAD R9, R3, UR8, R2 ;  /* 0x0000000803097c24 */ /* 0x000fe2000f8e0202 */
[----:B------:R-:W1:Y:S04]  /*00f0*/  LDCU.64 UR6, c[0x0][0x358] ;  /* 0x00006b00ff0677ac */ /* 0x000e680008000a00 */
[----:B0-----:R-:W-:-:S04]  /*0100*/  IADD3 R4, P0, PT, R9, UR4, RZ ;  /* 0x0000000409047c10 */ /* 0x001fc8000ff1e0ff */
[----:B------:R-:W-:-:S05]  /*0110*/  LEA.HI.X.SX32 R5, R9, UR5, 0x1, P0 ;  /* 0x0000000509057c11 */ /* 0x000fca00080f0eff */
[----:B-1----:R-:W2:Y:S02]  /*0120*/  LDG.E.U8 R4, desc[UR6][R4.64] ;  /* 0x0000000604047981 */ /* 0x002ea4000c1e1100 */
[----:B--2---:R-:W-:-:S13]  /*0130*/  ISETP.NE.AND P0, PT, R4, RZ, PT ;  /* 0x000000ff0400720c */ /* 0x004fda0003f05270 */
[----:B------:R-:W-:Y:S05]  /*0140*/  @!P0 EXIT ;  /* 0x000000000000894d */ /* 0x000fea0003800000 */
[----:B------:R-:W0:Y:S02]  /*0150*/  LDC.64 R4, c[0x0][0x398] ;  /* 0x0000e600ff047b82 */ /* 0x000e240000000a00 */
[----:B0-----:R-:W-:-:S05]  /*0160*/  IMAD.WIDE R4, R9, 0x30, R4 ;  /* 0x0000003009047825 */ /* 0x001fca00078e0204 */
[----:B------:R-:W2:Y:S01]  /*0170*/  LDG.E R0, desc[UR6][R4.64+0x18] ;  /* 0x0000180604007981 */ /* 0x000ea2000c1e1900 */
[----:B------:R-:W-:Y:S01]  /*0180*/  BSSY.RECONVERGENT B0, `(.L_x_0) ;  /* 0x0000052000007945 */ /* 0x000fe20003800200 */
[----:B--2---:R-:W-:-:S13]  /*0190*/  ISETP.NE.AND P0, PT, R0, 0x1, PT ;  /* 0x000000010000780c */ /* 0x004fda0003f05270 */
[----:B------:R-:W-:Y:S05]  /*01a0*/  @!P0 BRA `(.L_x_1) ;  /* 0x0000000400348947 */ /* 0x000fea0003800000 */
[----:B------:R-:W2:Y:S04]  /*01b0*/  LDG.E.64 R12, desc[UR6][R4.64] ;  /* 0x00000006040c7981 */ /* 0x000ea8000c1e1b00 */
[----:B------:R-:W3:Y:S04]  /*01c0*/  LDG.E.64 R6, desc[UR6][R4.64+0x10] ;  /* 0x0000100604067981 */ /* 0x000ee8000c1e1b00 */
[----:B------:R-:W4:Y:S01]  /*01d0*/  LDG.E.64 R10, desc[UR6][R4.64+0x8] ;  /* 0x00000806040a7981 */ /* 0x000f22000c1e1b00 */
[----:B------:R-:W-:Y:S01]  /*01e0*/  BSSY.RECONVERGENT B1, `(.L_x_2) ;  /* 0x0000040000017945 */ /* 0x000fe20003800200 */
[----:B--2---:R-:W-:-:S04]  /*01f0*/  SHF.R.U32.HI R0, RZ, 0x2, R13 ;  /* 0x00000002ff007819 */ /* 0x004fc8000001160d */
[----:B------:R-:W-:Y:S01]  /*0200*/  LOP3.LUT R0, R0, R13, RZ, 0x3c, !PT ;  /* 0x0000000d00007212 */ /* 0x000fe200078e3cff */
[----:B---3--:R0:W-:Y:S01]  /*0210*/  STG.E.64 desc[UR6][R4.64+0x8], R6 ;  /* 0x0000080604007986 */ /* 0x0081e2000c101b06 */
[----:B------:R-:W-:-:S03]  /*0220*/  SHF.L.U32 R13, R7, 0x4, RZ ;  /* 0x00000004070d7819 */ /* 0x000fc600000006ff */
[----:B------:R-:W-:-:S05]  /*0230*/  IMAD.SHL.U32 R8, R0, 0x2, RZ ;  /* 0x0000000200087824 */ /* 0x000fca00078e00ff */
[----:B------:R-:W-:Y:S01]  /*0240*/  LOP3.LUT R8, R0, R8, R13, 0x96, !PT ;  /* 0x0000000800087212 */ /* 0x000fe200078e960d */
[----:B------:R-:W-:-:S03]  /*0250*/  HFMA2 R13, -RZ, RZ, 0.1171875, 0 ;  /* 0x2f800000ff0d7431 */ /* 0x000fc600000001ff */
[----:B------:R-:W-:-:S04]  /*0260*/  LOP3.LUT R14, R8, R7, RZ, 0x3c, !PT ;  /* 0x00000007080e7212 */ /* 0x000fc800078e3cff */
[----:B------:R-:W-:-:S04]  /*0270*/  IADD3 R0, PT, PT, R12, 0x587c5, R14 ;  /* 0x000587c50c007810 */ /* 0x000fc80007ffe00e */
[----:B------:R-:W-:-:S05]  /*0280*/  I2FP.F32.U32 R0, R0 ;  /* 0x0000000000007245 */ /* 0x000fca0000201000 */
[----:B------:R-:W-:Y:S01]  /*0290*/  FFMA R0, R0, R13, 1.1641532182693481445e-10 ;  /* 0x2f00000000007423 */ /* 0x000fe2000000000d */
[----:B------:R-:W-:-:S04]  /*02a0*/  IMAD.MOV.U32 R13, RZ, RZ, 0x3e055027 ;  /* 0x3e055027ff0d7424 */ /* 0x000fc800078e00ff */
[----:B------:R-:W-:-:S13]  /*02b0*/  FSETP.GEU.AND P0, PT, R0, 1.175494350822287508e-38, PT ;  /* 0x008000000000780b */ /* 0x000fda0003f0e000 */
[----:B------:R-:W-:-:S04]  /*02c0*/  @!P0 FMUL R0, R0, 8388608 ;  /* 0x4b00000000008820 */ /* 0x000fc80000400000 */
[----:B------:R-:W-:-:S05]  /*02d0*/  VIADD R8, R0, 0xc0d55555 ;  /* 0xc0d5555500087836 */ /* 0x000fca0000000000 */
[----:B------:R-:W-:-:S04]  /*02e0*/  LOP3.LUT R15, R8, 0xff800000, RZ, 0xc0, !PT ;  /* 0xff800000080f7812 */ /* 0x000fc800078ec0ff */
[-C--:B------:R-:W-:Y:S02]  /*02f0*/  IADD3 R8, PT, PT, R0, -R15.reuse, RZ ;  /* 0x8000000f00087210 */ /* 0x080fe40007ffe0ff */
[----:B------:R-:W-:-:S03]  /*0300*/  I2FP.F32.S32 R15, R15 ;  /* 0x0000000f000f7245 */ /* 0x000fc60000201400 */
[----:B------:R-:W-:Y:S01]  /*0310*/  FADD R16, R8, -1 ;  /* 0xbf80000008107421 */ /* 0x000fe20000000000 */
[----:B------:R-:W-:Y:S02]  /*0320*/  FSEL R8, RZ, -23, P0 ;  /* 0xc1b80000ff087808 */ /* 0x000fe40000000000 */
[----:B------:R-:W-:Y:S01]  /*0330*/  ISETP.GT.U32.AND P0, PT, R0, 0x7f7fffff, PT ;  /* 0x7f7fffff0000780c */ /* 0x000fe20003f04070 */
[----:B------:R-:W-:Y:S02]  /*0340*/  FFMA R13, R16, -R13, 0.14084610342979431152 ;  /* 0x3e1039f6100d7423 */ /* 0x000fe4000000080d */
[----:B------:R-:W-:Y:S01]  /*0350*/  FFMA R15, R15, 1.1920928955078125e-07, R8 ;  /* 0x340000000f0f7823 */ /* 0x000fe20000000008 */
[----:B------:R-:W-:Y:S02]  /*0360*/  IMAD.SHL.U32 R8, R14, 0x10, RZ ;  /* 0x000000100e087824 */ /* 0x000fe400078e00ff */
[----:B------:R-:W-:-:S04]  /*0370*/  FFMA R13, R16, R13, -0.12148627638816833496 ;  /* 0xbdf8cdcc100d7423 */ /* 0x000fc8000000000d */
[----:B------:R-:W-:-:S04]  /*0380*/  FFMA R13, R16, R13, 0.13980610668659210205 ;  /* 0x3e0f2955100d7423 */ /* 0x000fc8000000000d */
[----:B------:R-:W-:-:S04]  /*0390*/  FFMA R13, R16, R13, -0.16684235632419586182 ;  /* 0xbe2ad8b9100d7423 */ /* 0x000fc8000000000d */
[----:B------:R-:W-:-:S04]  /*03a0*/  FFMA R13, R16, R13, 0.20012299716472625732 ;  /* 0x3e4ced0b100d7423 */ /* 0x000fc8000000000d */
[----:B------:R-:W-:-:S04]  /*03b0*/  FFMA R13, R16, R13, -0.24999669194221496582 ;  /* 0xbe7fff22100d7423 */ /* 0x000fc8000000000d */
[----:B------:R-:W-:Y:S01]  /*03c0*/  FFMA R17, R16, R13, 0.33333182334899902344 ;  /* 0x3eaaaa7810117423 */ /* 0x000fe2000000000d */
[----:B----4-:R-:W-:-:S03]  /*03d0*/  SHF.R.U32.HI R13, RZ, 0x2, R10 ;  /* 0x00000002ff0d7819 */ /* 0x010fc6000001160a */
[----:B------:R-:W-:Y:S01]  /*03e0*/  FFMA R17, R16, R17, -0.5 ;  /* 0xbf00000010117423 */ /* 0x000fe20000000011 */
[----:B------:R-:W-:-:S03]  /*03f0*/  LOP3.LUT R13, R13, R10, RZ, 0x3c, !PT ;  /* 0x0000000a0d0d7212 */ /* 0x000fc600078e3cff */
[----:B------:R-:W-:Y:S01]  /*0400*/  FMUL R17, R16, R17 ;  /* 0x0000001110117220 */ /* 0x000fe20000400000 */
[----:B------:R-:W-:-:S03]  /*0410*/  SHF.L.U32 R10, R13, 0x1, RZ ;  /* 0x000000010d0a7819 */ /* 0x000fc600000006ff */
[----:B------:R-:W-:Y:S01]  /*0420*/  FFMA R16, R16, R17, R16 ;  /* 0x0000001110107223 */ /* 0x000fe20000000010 */
[----:B------:R-:W-:-:S03]  /*0430*/  MOV R17, 0x7f800000 ;  /* 0x7f80000000117802 */ /* 0x000fc60000000f00 */
[----:B------:R-:W-:Y:S01]  /*0440*/  FFMA R16, R15, 0.69314718246459960938, R16 ;  /* 0x3f3172180f107823 */ /* 0x000fe20000000010 */
[----:B------:R-:W-:Y:S01]  /*0450*/  LOP3.LUT R15, R13, R10, R8, 0x96, !PT ;  /* 0x0000000a0d0f7212 */ /* 0x000fe200078e9608 */
[C---:B------:R-:W-:Y:S01]  /*0460*/  @P0 FFMA R16, R0.reuse, R17, +INF ;  /* 0x7f80000000100423 */ /* 0x040fe20000000011 */
[----:B------:R-:W-:Y:S01]  /*0470*/  FSETP.NEU.AND P0, PT, R0, RZ, PT ;  /* 0x000000ff0000720b */ /* 0x000fe20003f0d000 */
[----:B------:R-:W-:Y:S01]  /*0480*/  VIADD R10, R12, 0xb0f8a ;  /* 0x000b0f8a0c0a7836 */ /* 0x000fe20000000000 */
[----:B------:R-:W-:Y:S01]  /*0490*/  LOP3.LUT R15, R15, R14, RZ, 0x3c, !PT ;  /* 0x0000000e0f0f7212 */ /* 0x000fe200078e3cff */
[----:B------:R-:W-:Y:S01]  /*04a0*/  FMUL R16, R16, -2 ;  /* 0xc000000010107820 */ /* 0x000fe20000400000 */
[----:B------:R-:W-:Y:S02]  /*04b0*/  HFMA2 R17, -RZ, RZ, 0.1495361328125, 0.0004794597625732421875 ;  /* 0x30c90fdbff117431 */ /* 0x000fe400000001ff */
[----:B------:R0:W-:Y:S01]  /*04c0*/  STG.E.64 desc[UR6][R4.64], R10 ;  /* 0x0000000a04007986 */ /* 0x0001e2000c101b06 */
[----:B------:R-:W-:Y:S01]  /*04d0*/  IMAD.IADD R0, R15, 0x1, R10 ;  /* 0x000000010f007824 */ /* 0x000fe200078e020a */
[----:B------:R-:W-:-:S02]  /*04e0*/  FSEL R16, R16, +INF , P0 ;  /* 0x7f80000010107808 */ /* 0x000fc40000000000 */
[----:B------:R0:W-:Y:S02]  /*04f0*/  STG.E.64 desc[UR6][R4.64+0x10], R14 ;  /* 0x0000100e04007986 */ /* 0x0001e4000c101b06 */
[----:B------:R-:W-:Y:S01]  /*0500*/  IADD3 R8, PT, PT, R16, -0xd000000, RZ ;  /* 0xf300000010087810 */ /* 0x000fe20007ffe0ff */
[----:B------:R0:W1:Y:S01]  /*0510*/  MUFU.RSQ R13, R16 ;  /* 0x00000010000d7308 */ /* 0x0000620000001400 */
[----:B------:R-:W-:Y:S02]  /*0520*/  I2FP.F32.U32 R0, R0 ;  /* 0x0000000000007245 */ /* 0x000fe40000201000 */
[----:B------:R-:W-:-:S03]  /*0530*/  ISETP.GT.U32.AND P0, PT, R8, 0x727fffff, PT ;  /* 0x727fffff0800780c */ /* 0x000fc60003f04070 */
[----:B------:R-:W-:-:S10]  /*0540*/  FFMA R8, R0, R17, 7.314590599882819788e-10 ;  /* 0x30490fdb00087423 */ /* 0x000fd40000000011 */
[----:B0-----:R-:W-:Y:S05]  /*0550*/  @!P0 BRA `(.L_x_3) ;  /* 0x0000000000108947 */ /* 0x001fea0003800000 */
[----:B------:R-:W-:-:S07]  /*0560*/  MOV R12, 0x580 ;  /* 0x00000580000c7802 */ /* 0x000fce0000000f00 */
[----:B-1----:R-:W-:Y:S05]  /*0570*/  CALL.REL.NOINC `($__internal_0_$__cuda_sm20_sqrt_rn_f32_slowpath) ;  /* 0x0000000c00587944 */ /* 0x002fea0003c00000 */
[----:B------:R-:W-:Y:S01]  /*0580*/  IMAD.MOV.U32 R0, RZ, RZ, R16 ;  /* 0x000000ffff007224 */ /* 0x000fe200078e0010 */
[----:B------:R-:W-:Y:S06]  /*0590*/  BRA `(.L_x_4) ;  /* 0x0000000000107947 */ /* 0x000fec0003800000 */
.L_x_3:
[----:B-1----:R-:W-:Y:S01]  /*05a0*/  FMUL.FTZ R7, R16, R13 ;  /* 0x0000000d10077220 */ /* 0x002fe20000410000 */
[----:B------:R-:W-:-:S03]  /*05b0*/  FMUL.FTZ R13, R13, 0.5 ;  /* 0x3f0000000d0d7820 */ /* 0x000fc60000410000 */
[----:B------:R-:W-:-:S04]  /*05c0*/  FFMA R0, -R7, R7, R16 ;  /* 0x0000000707007223 */ /* 0x000fc80000000110 */
[----:B------:R-:W-:-:S07]  /*05d0*/  FFMA R0, R0, R13, R7 ;  /* 0x0000000d00007223 */ /* 0x000fce0000000007 */
.L_x_4:
[----:B------:R-:W-:Y:S05]  /*05e0*/  BSYNC.RECONVERGENT B1 ;  /* 0x0000000000017941 */ /* 0x000fea0003800200 */
.L_x_2:
[----:B------:R-:W-:Y:S01]  /*05f0*/  FMUL.RZ R8, R8, 0.15915493667125701904 ;  /* 0x3e22f98308087820 */ /* 0x000fe2000040c000 */
[----:B------:R-:W-:-:S03]  /*0600*/  MOV R13, 0x1 ;  /* 0x00000001000d7802 */ /* 0x000fc60000000f00 */
[----:B------:R-:W0:Y:S02]  /*0610*/  MUFU.COS R7, R8 ;  /* 0x0000000800077308 */ /* 0x000e240000000000 */
[----:B------:R1:W-:Y:S01]  /*0620*/  STG.E desc[UR6][R4.64+0x18], R13 ;  /* 0x0000180d04007986 */ /* 0x0003e2000c101906 */
[----:B0-----:R-:W-:-:S05]  /*0630*/  FMUL R11, R7, R0 ;  /* 0x00000000070b7220 */ /* 0x001fca0000400000 */
[----:B------:R-:W0:Y:S01]  /*0640*/  MUFU.SIN R7, R8 ;  /* 0x0000000800077308 */ /* 0x000e220000000400 */
[----:B------:R1:W-:Y:S01]  /*0650*/  STG.E desc[UR6][R4.64+0x20], R11 ;  /* 0x0000200b04007986 */ /* 0x0003e2000c101906 */
[----:B0-----:R-:W-:Y:S01]  /*0660*/  FMUL R0, R7, R0 ;  /* 0x0000000007007220 */ /* 0x001fe20000400000 */
[----:B-1----:R-:W-:Y:S06]  /*0670*/  BRA `(.L_x_5) ;  /* 0x0000000000087947 */ /* 0x002fec0003800000 */
.L_x_1:
[----:B------:R0:W5:Y:S04]  /*0680*/  LDG.E R0, desc[UR6][R4.64+0x20] ;  /* 0x0000200604007981 */ /* 0x000168000c1e1900 */
[----:B------:R0:W-:Y:S02]  /*0690*/  STG.E desc[UR6][R4.64+0x18], RZ ;  /* 0x000018ff04007986 */ /* 0x0001e4000c101906 */
.L_x_5:
[----:B------:R-:W-:Y:S05]  /*06a0*/  BSYNC.RECONVERGENT B0 ;  /* 0x0000000000007941 */ /* 0x000fea0003800200 */
.L_x_0:
[----:B------:R-:W1:Y:S01]  /*06b0*/  LDC.64 R14, c[0x0][0x3b0] ;  /* 0x0000ec00ff0e7b82 */ /* 0x000e620000000a00 */
[----:B------:R-:W1:Y:S07]  /*06c0*/  LDCU UR4, c[0x0][0x3b8] ;  /* 0x00007700ff0477ac */ /* 0x000e6e0008000800 */
[----:B------:R-:W2:Y:S08]  /*06d0*/  LDC.64 R10, c[0x0][0x390] ;  /* 0x0000e400ff0a7b82 */ /* 0x000eb00000000a00 */
[----:B------:R-:W3:Y:S01]  /*06e0*/  LDC.64 R12, c[0x0][0x388] ;  /* 0x0000e200ff0c7b82 */ /* 0x000ee20000000a00 */
[----:B-1---5:R-:W-:-:S07]  /*06f0*/  FFMA R0, R0, UR4, R15 ;  /* 0x0000000400007c23 */ /* 0x022fce000800000f */
[----:B------:R-:W1:Y:S01]  /*0700*/  LDC.64 R6, c[0x0][0x3a8] ;  /* 0x0000ea00ff067b82 */ /* 0x000e620000000a00 */
[----:B------:R-:W4:Y:S01]  /*0710*/  LDCU.U8 UR4, c[0x0][0x3bc] ;  /* 0x00007780ff0477ac */ /* 0x000f220008000000 */
[----:B------:R-:W-:Y:S01]  /*0720*/  FADD R19, |R0|, -RZ ;  /* 0x800000ff00137221 */ /* 0x000fe20000000200 */
[----:B--2---:R-:W-:-:S05]  /*0730*/  IMAD.WIDE R10, R9, 0x4, R10 ;  /* 0x00000004090a7825 */ /* 0x004fca00078e020a */
[----:B0-----:R-:W0:Y:S01]  /*0740*/  LDC.64 R4, c[0x0][0x380] ;  /* 0x0000e000ff047b82 */ /* 0x001e220000000a00 */
[----:B------:R2:W-:Y:S01]  /*0750*/  STG.E desc[UR6][R10.64], R19 ;  /* 0x000000130a007986 */ /* 0x0005e2000c101906 */
[----:B---3--:R-:W-:-:S05]  /*0760*/  IMAD.WIDE R12, R9, 0x4, R12 ;  /* 0x00000004090c7825 */ /* 0x008fca00078e020c */
[----:B------:R-:W1:Y:S01]  /*0770*/  LDG.E R15, desc[UR6][R12.64] ;  /* 0x000000060c0f7981 */ /* 0x000e62000c1e1900 */
[----:B0-----:R-:W-:-:S04]  /*0780*/  IMAD.WIDE R8, R9, 0x4, R4 ;  /* 0x0000000409087825 */ /* 0x001fc800078e0204 */
[----:B-1----:R-:W-:-:S05]  /*0790*/  FFMA R15, -R6, R14, R15 ;  /* 0x0000000e060f7223 */ /* 0x002fca000000010f */
[----:B------:R2:W-:Y:S04]  /*07a0*/  STG.E desc[UR6][R12.64], R15 ;  /* 0x0000000f0c007986 */ /* 0x0005e8000c101906 */
[----:B------:R-:W3:Y:S01]  /*07b0*/  LDG.E R0, desc[UR6][R8.64] ;  /* 0x0000000608007981 */ /* 0x000ee2000c1e1900 */
[----:B------:R-:W-:Y:S01]  /*07c0*/  FMUL R17, R7, -4 ;  /* 0xc080000007117820 */ /* 0x000fe20000400000 */
[----:B----4-:R-:W-:-:S04]  /*07d0*/  UPRMT UR4, UR4, 0x8880, URZ ;  /* 0x0000888004047896 */ /* 0x010fc800080000ff */
[----:B------:R-:W-:Y:S01]  /*07e0*/  UISETP.NE.AND UP0, UPT, UR4, URZ, UPT ;  /* 0x000000ff0400728c */ /* 0x000fe2000bf05270 */
[----:B---3--:R-:W-:-:S05]  /*07f0*/  FFMA R17, R17, R6, R0 ;  /* 0x0000000611117223 */ /* 0x008fca0000000000 */
[----:B------:R2:W-:Y:S03]  /*0800*/  STG.E desc[UR6][R8.64], R17 ;  /* 0x0000001108007986 */ /* 0x0005e6000c101906 */
[----:B------:R-:W-:Y:S05]  /*0810*/  BRA.U !UP0, `(.L_x_6) ;  /* 0x0000000508147547 */ /* 0x000fea000b800000 */
[----:B------:R-:W0:Y:S01]  /*0820*/  LDCU UR4, c[0x0][0x3c0] ;  /* 0x00007800ff0477ac */ /* 0x000e220008000800 */
[C---:B------:R-:W-:Y:S01]  /*0830*/  IADD3 R14, PT, PT, R2.reuse, -0x1, RZ ;  /* 0xffffffff020e7810 */ /* 0x040fe20007ffe0ff */
[----:B--2---:R-:W-:-:S03]  /*0840*/  VIADD R15, R2, 0x1 ;  /* 0x00000001020f7836 */ /* 0x004fc60000000000 */
[----:B------:R-:W-:Y:S02]  /*0850*/  IABS R16, R14 ;  /* 0x0000000e00107213 */ /* 0x000fe40000000000 */
[----:B------:R-:W-:Y:S02]  /*0860*/  IABS R18, R15 ;  /* 0x0000000f00127213 */ /* 0x000fe40000000000 */
[----:B------:R-:W-:Y:S01]  /*0870*/  ISETP.GE.AND P3, PT, R15, RZ, PT ;  /* 0x000000ff0f00720c */ /* 0x000fe20003f66270 */
[----:B0-----:R-:W-:-:S05]  /*0880*/  IMAD.U32 R0, RZ, RZ, UR4 ;  /* 0x00000004ff007e24 */ /* 0x001fca000f8e00ff */
[----:B------:R-:W-:-:S04]  /*0890*/  IABS R10, R0 ;  /* 0x00000000000a7213 */ /* 0x000fc80000000000 */
[----:B------:R-:W0:Y:S08]  /*08a0*/  I2F.RP R11, R10 ;  /* 0x0000000a000b7306 */ /* 0x000e300000209400 */
[----:B0-----:R-:W0:Y:S02]  /*08b0*/  MUFU.RCP R11, R11 ;  /* 0x0000000b000b7308 */ /* 0x001e240000001000 */
[----:B0-----:R-:W-:-:S06]  /*08c0*/  IADD3 R12, PT, PT, R11, 0xffffffe, RZ ;  /* 0x0ffffffe0b0c7810 */ /* 0x001fcc0007ffe0ff */
[----:B------:R0:W1:Y:S02]  /*08d0*/  F2I.FTZ.U32.TRUNC.NTZ R13, R12 ;  /* 0x0000000c000d7305 */ /* 0x000064000021f000 */
[----:B0-----:R-:W-:Y:S02]  /*08e0*/  HFMA2 R12, -RZ, RZ, 0, 0 ;  /* 0x00000000ff0c7431 */ /* 0x001fe400000001ff */
[----:B-1----:R-:W-:-:S04]  /*08f0*/  IMAD.MOV R17, RZ, RZ, -R13 ;  /* 0x000000ffff117224 */ /* 0x002fc800078e0a0d */
[----:B------:R-:W-:-:S04]  /*0900*/  IMAD R17, R17, R10, RZ ;  /* 0x0000000a11117224 */ /* 0x000fc800078e02ff */
[----:B------:R-:W-:-:S06]  /*0910*/  IMAD.HI.U32 R11, R13, R17, R12 ;  /* 0x000000110d0b7227 */ /* 0x000fcc00078e000c */
[----:B------:R-:W-:-:S04]  /*0920*/  IMAD.HI.U32 R12, R11, R16, RZ ;  /* 0x000000100b0c7227 */ /* 0x000fc800078e00ff */
[----:B------:R-:W-:-:S04]  /*0930*/  IMAD.HI.U32 R13, R11, R18, RZ ;  /* 0x000000120b0d7227 */ /* 0x000fc800078e00ff */
[----:B------:R-:W-:Y:S01]  /*0940*/  IMAD.MOV R17, RZ, RZ, -R12 ;  /* 0x000000ffff117224 */ /* 0x000fe200078e0a0c */
[----:B------:R-:W-:Y:S02]  /*0950*/  IADD3 R19, PT, PT, -R13, RZ, RZ ;  /* 0x000000ff0d137210 */ /* 0x000fe40007ffe1ff */
[----:B------:R-:W-:Y:S01]  /*0960*/  LOP3.LUT R12, RZ, R0, RZ, 0x33, !PT ;  /* 0x00000000ff0c7212 */ /* 0x000fe200078e33ff */
[C---:B------:R-:W-:Y:S02]  /*0970*/  IMAD R13, R10.reuse, R17, R16 ;  /* 0x000000110a0d7224 */ /* 0x040fe400078e0210 */
[----:B------:R-:W-:-:S03]  /*0980*/  IMAD R17, R10, R19, R18 ;  /* 0x000000130a117224 */ /* 0x000fc600078e0212 */
[C---:B------:R-:W-:Y:S02]  /*0990*/  ISETP.GT.U32.AND P0, PT, R10.reuse, R13, PT ;  /* 0x0000000d0a00720c */ /* 0x040fe40003f04070 */
[----:B------:R-:W-:-:S11]  /*09a0*/  ISETP.GT.U32.AND P1, PT, R10, R17, PT ;  /* 0x000000110a00720c */ /* 0x000fd60003f24070 */
[----:B------:R-:W-:Y:S02]  /*09b0*/  @!P0 IMAD.IADD R13, R13, 0x1, -R10 ;  /* 0x000000010d0d8824 */ /* 0x000fe400078e0a0a */
[----:B------:R-:W-:Y:S02]  /*09c0*/  @!P1 IADD3 R17, PT, PT, R17, -R10, RZ ;  /* 0x8000000a11119210 */ /* 0x000fe40007ffe0ff */
[----:B------:R-:W-:Y:S02]  /*09d0*/  ISETP.GE.AND P1, PT, R14, RZ, PT ;  /* 0x000000ff0e00720c */ /* 0x000fe40003f26270 */
[C---:B------:R-:W-:Y:S02]  /*09e0*/  ISETP.GT.U32.AND P0, PT, R10.reuse, R13, PT ;  /* 0x0000000d0a00720c */ /* 0x040fe40003f04070 */
[----:B------:R-:W-:-:S11]  /*09f0*/  ISETP.GT.U32.AND P2, PT, R10, R17, PT ;  /* 0x000000110a00720c */ /* 0x000fd60003f44070 */
[----:B------:R-:W-:Y:S01]  /*0a00*/  @!P0 IMAD.IADD R13, R13, 0x1, -R10 ;  /* 0x000000010d0d8824 */ /* 0x000fe200078e0a0a */
[----:B------:R-:W-:Y:S02]  /*0a10*/  ISETP.NE.AND P0, PT, R0, RZ, PT ;  /* 0x000000ff0000720c */ /* 0x000fe40003f05270 */
[----:B------:R-:W-:Y:S01]  /*0a20*/  @!P2 IADD3 R17, PT, PT, R17, -R10, RZ ;  /* 0x8000000a1111a210 */ /* 0x000fe20007ffe0ff */
[----:B------:R-:W-:-:S03]  /*0a30*/  @!P1 IMAD.MOV R13, RZ, RZ, -R13 ;  /* 0x000000ffff0d9224 */ /* 0x000fc600078e0a0d */
[----:B------:R-:W-:Y:S02]  /*0a40*/  @!P3 IADD3 R17, PT, PT, -R17, RZ, RZ ;  /* 0x000000ff1111b210 */ /* 0x000fe40007ffe1ff */
[C---:B------:R-:W-:Y:S02]  /*0a50*/  SEL R13, R12.reuse, R13, !P0 ;  /* 0x0000000d0c0d7207 */ /* 0x040fe40004000000 */
[----:B------:R-:W-:-:S03]  /*0a60*/  SEL R17, R12, R17, !P0 ;  /* 0x000000110c117207 */ /* 0x000fc60004000000 */
[----:B------:R-:W-:Y:S01]  /*0a70*/  IMAD.IADD R13, R13, 0x1, R0 ;  /* 0x000000010d0d7824 */ /* 0x000fe200078e0200 */
[----:B------:R-:W-:-:S04]  /*0a80*/  IADD3 R17, PT, PT, R17, R0, RZ ;  /* 0x0000000011117210 */ /* 0x000fc80007ffe0ff */
[----:B------:R-:W-:Y:S02]  /*0a90*/  IABS R15, R13 ;  /* 0x0000000d000f7213 */ /* 0x000fe40000000000 */
[----:B------:R-:W-:Y:S02]  /*0aa0*/  IABS R16, R17 ;  /* 0x0000001100107213 */ /* 0x000fe40000000000 */
[----:B------:R-:W-:Y:S01]  /*0ab0*/  ISETP.GE.AND P4, PT, R17, RZ, PT ;  /* 0x000000ff1100720c */ /* 0x000fe20003f86270 */
[----:B------:R-:W-:-:S04]  /*0ac0*/  IMAD.HI.U32 R14, R11, R15, RZ ;  /* 0x0000000f0b0e7227 */ /* 0x000fc800078e00ff */
[----:B------:R-:W-:-:S04]  /*0ad0*/  IMAD.HI.U32 R11, R11, R16, RZ ;  /* 0x000000100b0b7227 */ /* 0x000fc800078e00ff */
[----:B------:R-:W-:Y:S01]  /*0ae0*/  IMAD.MOV R14, RZ, RZ, -R14 ;  /* 0x000000ffff0e7224 */ /* 0x000fe200078e0a0e */
[----:B------:R-:W-:-:S03]  /*0af0*/  IADD3 R19, PT, PT, -R11, RZ, RZ ;  /* 0x000000ff0b137210 */ /* 0x000fc60007ffe1ff */
        /* <DEDUP_REMOVED lines=9> */
[----:B------:R-:W-:Y:S02]  /*0b90*/  @!P1 IMAD.IADD R11, R11, 0x1, -R10 ;  /* 0x000000010b0b9824 */ /* 0x000fe400078e0a0a */
[----:B------:R-:W-:Y:S02]  /*0ba0*/  @!P3 IADD3 R15, PT, PT, R15, -R10, RZ ;  /* 0x8000000a0f0fb210 */ /* 0x000fe40007ffe0ff */
[----:B------:R-:W-:Y:S02]  /*0bb0*/  @!P2 IMAD.MOV R11, RZ, RZ, -R11 ;  /* 0x000000ffff0ba224 */ /* 0x000fe400078e0a0b */
[----:B------:R-:W-:-:S03]  /*0bc0*/  @!P4 IADD3 R15, PT, PT, -R15, RZ, RZ ;  /* 0x000000ff0f0fc210 */ /* 0x000fc60007ffe1ff */
[C---:B------:R-:W-:Y:S02]  /*0bd0*/  SEL R11, R12.reuse, R11, !P0 ;  /* 0x0000000b0c0b7207 */ /* 0x040fe40004000000 */
[----:B------:R-:W-:Y:S01]  /*0be0*/  SEL R12, R12, R15, !P0 ;  /* 0x0000000f0c0c7207 */ /* 0x000fe20004000000 */
[----:B------:R-:W-:Y:S02]  /*0bf0*/  FMUL R15, R6, R7 ;  /* 0x00000007060f7220 */ /* 0x000fe40000400000 */
[CC--:B------:R-:W-:Y:S02]  /*0c00*/  IMAD R11, R3.reuse, R0.reuse, R11 ;  /* 0x00000000030b7224 */ /* 0x0c0fe400078e020b */
[----:B------:R-:W-:Y:S02]  /*0c10*/  IMAD R13, R3, R0, R12 ;  /* 0x00000000030d7224 */ /* 0x000fe400078e020c */
[----:B------:R-:W-:-:S04]  /*0c20*/  IMAD.WIDE R10, R11, 0x4, R4 ;  /* 0x000000040b0a7825 */ /* 0x000fc800078e0204 */
[----:B------:R-:W-:Y:S01]  /*0c30*/  IMAD.WIDE R12, R13, 0x4, R4 ;  /* 0x000000040d0c7825 */ /* 0x000fe200078e0204 */
[----:B------:R2:W-:Y:S04]  /*0c40*/  REDG.E.ADD.F32.FTZ.RN.STRONG.GPU desc[UR6][R10.64], R15 ;  /* 0x0000000f0a0079a6 */ /* 0x0005e8000c12f306 */
[----:B------:R2:W-:Y:S01]  /*0c50*/  REDG.E.ADD.F32.FTZ.RN.STRONG.GPU desc[UR6][R12.64], R15 ;  /* 0x0000000f0c0079a6 */ /* 0x0005e2000c12f306 */
[----:B------:R-:W-:Y:S05]  /*0c60*/  BRA `(.L_x_7) ;  /* 0x0000000000387947 */ /* 0x000fea0003800000 */
.L_x_6:
[----:B------:R-:W2:Y:S01]  /*0c70*/  LDC R0, c[0x0][0x3c0] ;  /* 0x0000f000ff007b82 */ /* 0x000ea20000000800 */
[----:B------:R-:W-:Y:S01]  /*0c80*/  ISETP.GE.AND P0, PT, R2, 0x1, PT ;  /* 0x000000010200780c */ /* 0x000fe20003f06270 */
[----:B------:R-:W-:Y:S01]  /*0c90*/  BSSY.RECONVERGENT B0, `(.L_x_8) ;  /* 0x0000006000007945 */ /* 0x000fe20003800200 */
[----:B--2---:R-:W-:-:S05]  /*0ca0*/  VIADD R11, R0, 0xffffffff ;  /* 0xffffffff000b7836 */ /* 0x004fca0000000000 */
[----:B------:R-:W-:-:S06]  /*0cb0*/  ISETP.GE.AND P1, PT, R2, R11, PT ;  /* 0x0000000b0200720c */ /* 0x000fcc0003f26270 */
[----:B------:R-:W-:Y:S07]  /*0cc0*/  @!P0 BRA `(.L_x_9) ;  /* 0x0000000000088947 */ /* 0x000fee0003800000 */
[----:B------:R-:W-:-:S05]  /*0cd0*/  FMUL R11, R6, R7 ;  /* 0x00000007060b7220 */ /* 0x000fca0000400000 */
[----:B------:R0:W-:Y:S02]  /*0ce0*/  REDG.E.ADD.F32.FTZ.RN.STRONG.GPU desc[UR6][R8.64+-0x4], R11 ;  /* 0xfffffc0b080079a6 */ /* 0x0001e4000c12f306 */
.L_x_9:
[----:B------:R-:W-:Y:S05]  /*0cf0*/  BSYNC.RECONVERGENT B0 ;  /* 0x0000000000007941 */ /* 0x000fea0003800200 */
.L_x_8:
[----:B------:R-:W-:Y:S04]  /*0d00*/  BSSY.RECONVERGENT B0, `(.L_x_7) ;  /* 0x0000004000007945 */ /* 0x000fe80003800200 */
[----:B------:R-:W-:Y:S05]  /*0d10*/  @P1 BRA `(.L_x_10) ;  /* 0x0000000000081947 */ /* 0x000fea0003800000 */
[----:B0-----:R-:W-:-:S05]  /*0d20*/  FMUL R11, R6, R7 ;  /* 0x00000007060b7220 */ /* 0x001fca0000400000 */
[----:B------:R1:W-:Y:S02]  /*0d30*/  REDG.E.ADD.F32.FTZ.RN.STRONG.GPU desc[UR6][R8.64+0x4], R11 ;  /* 0x0000040b080079a6 */ /* 0x0003e4000c12f306 */
.L_x_10:
[----:B------:R-:W-:Y:S05]  /*0d40*/  BSYNC.RECONVERGENT B0 ;  /* 0x0000000000007941 */ /* 0x000fea0003800200 */
.L_x_7:
[----:B------:R-:W3:Y:S02]  /*0d50*/  LDCU.S8 UR4, c[0x0][0x3bd] ;  /* 0x000077a0ff0477ac */ /* 0x000ee40008000200 */
[----:B---3--:R-:W-:-:S09]  /*0d60*/  UISETP.NE.AND UP0, UPT, UR4, URZ, UPT ;  /* 0x000000ff0400728c */ /* 0x008fd2000bf05270 */
[----:B------:R-:W-:Y:S05]  /*0d70*/  BRA.U !UP0, `(.L_x_11) ;  /* 0x0000000508147547 */ /* 0x000fea000b800000 */
[----:B01----:R-:W0:Y:S01]  /*0d80*/  LDC R8, c[0x0][0x3c4] ;  /* 0x0000f100ff087b82 */ /* 0x003e220000000800 */
[C---:B------:R-:W-:Y:S01]  /*0d90*/  VIADD R14, R3.reuse, 0xffffffff ;  /* 0xffffffff030e7836 */ /* 0x040fe20000000000 */
[----:B------:R-:W-:Y:S01]  /*0da0*/  IADD3 R3, PT, PT, R3, 0x1, RZ ;  /* 0x0000000103037810 */ /* 0x000fe20007ffe0ff */
[----:B------:R-:W-:-:S03]  /*0db0*/  FMUL R7, R6, R7 ;  /* 0x0000000706077220 */ /* 0x000fc60000400000 */
[----:B------:R-:W-:Y:S02]  /*0dc0*/  ISETP.GE.AND P3, PT, R14, RZ, PT ;  /* 0x000000ff0e00720c */ /* 0x000fe40003f66270 */
[----:B0-----:R-:W-:Y:S01]  /*0dd0*/  IABS R9, R8 ;  /* 0x0000000800097213 */ /* 0x001fe20000000000 */
[----:B------:R-:W0:Y:S08]  /*0de0*/  I2F.U32.RP R16, R8 ;  /* 0x0000000800107306 */ /* 0x000e300000209000 */
[----:B--2---:R-:W1:Y:S08]  /*0df0*/  I2F.RP R15, R9 ;  /* 0x00000009000f7306 */ /* 0x004e700000209400 */
[----:B0-----:R-:W0:Y:S08]  /*0e00*/  MUFU.RCP R16, R16 ;  /* 0x0000001000107308 */ /* 0x001e300000001000 */
[----:B-1----:R-:W1:Y:S01]  /*0e10*/  MUFU.RCP R15, R15 ;  /* 0x0000000f000f7308 */ /* 0x002e620000001000 */
[----:B0-----:R-:W-:-:S07]  /*0e20*/  VIADD R10, R16, 0xffffffe ;  /* 0x0ffffffe100a7836 */ /* 0x001fce0000000000 */
[----:B------:R0:W2:Y:S01]  /*0e30*/  F2I.FTZ.U32.TRUNC.NTZ R11, R10 ;  /* 0x0000000a000b7305 */ /* 0x0000a2000021f000 */
[----:B-1----:R-:W-:Y:S02]  /*0e40*/  IADD3 R12, PT, PT, R15, 0xffffffe, RZ ;  /* 0x0ffffffe0f0c7810 */ /* 0x002fe40007ffe0ff */
[----:B------:R-:W-:-:S05]  /*0e50*/  IABS R15, R14 ;  /* 0x0000000e000f7213 */ /* 0x000fca0000000000 */
[----:B------:R1:W3:Y:S01]  /*0e60*/  F2I.FTZ.U32.TRUNC.NTZ R13, R12 ;  /* 0x0000000c000d7305 */ /* 0x0002e2000021f000 */
[----:B0-----:R-:W-:Y:S01]  /*0e70*/  HFMA2 R10, -RZ, RZ, 0, 0 ;  /* 0x00000000ff0a7431 */ /* 0x001fe200000001ff */
[----:B--2---:R-:W-:Y:S02]  /*0e80*/  IADD3 R19, PT, PT, RZ, -R11, RZ ;  /* 0x8000000bff137210 */ /* 0x004fe40007ffe0ff */
[----:B-1----:R-:W-:Y:S02]  /*0e90*/  MOV R12, RZ ;  /* 0x000000ff000c7202 */ /* 0x002fe40000000f00 */
[----:B---3--:R-:W-:-:S05]  /*0ea0*/  IADD3 R18, PT, PT, RZ, -R13, RZ ;  /* 0x8000000dff127210 */ /* 0x008fca0007ffe0ff */
[----:B------:R-:W-:-:S04]  /*0eb0*/  IMAD R17, R18, R9, RZ ;  /* 0x0000000912117224 */ /* 0x000fc800078e02ff */
[----:B------:R-:W-:-:S04]  /*0ec0*/  IMAD.HI.U32 R12, R13, R17, R12 ;  /* 0x000000110d0c7227 */ /* 0x000fc800078e000c */
[----:B------:R-:W-:Y:S02]  /*0ed0*/  IMAD.MOV.U32 R13, RZ, RZ, R15 ;  /* 0x000000ffff0d7224 */ /* 0x000fe400078e000f */
[----:B------:R-:W-:Y:S02]  /*0ee0*/  IMAD R15, R19, R8, RZ ;  /* 0x00000008130f7224 */ /* 0x000fe400078e02ff */
[----:B------:R-:W-:-:S04]  /*0ef0*/  IMAD.HI.U32 R12, R12, R13, RZ ;  /* 0x0000000d0c0c7227 */ /* 0x000fc800078e00ff */
[----:B------:R-:W-:-:S04]  /*0f00*/  IMAD.HI.U32 R16, R11, R15, R10 ;  /* 0x0000000f0b107227 */ /* 0x000fc800078e000a */
[----:B------:R-:W-:Y:S02]  /*0f10*/  IMAD.MOV R12, RZ, RZ, -R12 ;  /* 0x000000ffff0c7224 */ /* 0x000fe400078e0a0c */
[----:B------:R-:W-:-:S04]  /*0f20*/  IMAD.HI.U32 R11, R16, R3, RZ ;  /* 0x00000003100b7227 */ /* 0x000fc800078e00ff */
[----:B------:R-:W-:Y:S01]  /*0f30*/  IMAD R10, R9, R12, R13 ;  /* 0x0000000c090a7224 */ /* 0x000fe200078e020d */
[----:B------:R-:W-:-:S04]  /*0f40*/  IADD3 R11, PT, PT, -R11, RZ, RZ ;  /* 0x000000ff0b0b7210 */ /* 0x000fc80007ffe1ff */
[----:B------:R-:W-:Y:S01]  /*0f50*/  ISETP.GT.U32.AND P1, PT, R9, R10, PT ;  /* 0x0000000a0900720c */ /* 0x000fe20003f24070 */
[----:B------:R-:W-:Y:S01]  /*0f60*/  IMAD R11, R8, R11, R3 ;  /* 0x0000000b080b7224 */ /* 0x000fe200078e0203 */
[----:B------:R-:W-:-:S04]  /*0f70*/  LOP3.LUT R3, RZ, R8, RZ, 0x33, !PT ;  /* 0x00000008ff037212 */ /* 0x000fc800078e33ff */
[----:B------:R-:W-:-:S07]  /*0f80*/  ISETP.GE.U32.AND P0, PT, R11, R8, PT ;  /* 0x000000080b00720c */ /* 0x000fce0003f06070 */
[----:B------:R-:W-:-:S04]  /*0f90*/  @!P1 IADD3 R10, PT, PT, R10, -R9, RZ ;  /* 0x800000090a0a9210 */ /* 0x000fc80007ffe0ff */
[----:B------:R-:W-:Y:S02]  /*0fa0*/  ISETP.GT.U32.AND P1, PT, R9, R10, PT ;  /* 0x0000000a0900720c */ /* 0x000fe40003f24070 */
[----:B------:R-:W-:Y:S01]  /*0fb0*/  @P0 IMAD.IADD R11, R11, 0x1, -R8 ;  /* 0x000000010b0b0824 */ /* 0x000fe200078e0a08 */
[----:B------:R-:W-:-:S04]  /*0fc0*/  ISETP.NE.U32.AND P0, PT, R8, RZ, PT ;  /* 0x000000ff0800720c */ /* 0x000fc80003f05070 */
[----:B------:R-:W-:-:S06]  /*0fd0*/  ISETP.GE.U32.AND P2, PT, R11, R8, PT ;  /* 0x000000080b00720c */ /* 0x000fcc0003f46070 */
[----:B------:R-:W-:Y:S02]  /*0fe0*/  @!P1 IADD3 R10, PT, PT, R10, -R9, RZ ;  /* 0x800000090a0a9210 */ /* 0x000fe40007ffe0ff */
[----:B------:R-:W-:Y:S02]  /*0ff0*/  ISETP.NE.AND P1, PT, R8, RZ, PT ;  /* 0x000000ff0800720c */ /* 0x000fe40003f25270 */
[----:B------:R-:W-:-:S03]  /*1000*/  @!P3 IADD3 R10, PT, PT, -R10, RZ, RZ ;  /* 0x000000ff0a0ab210 */ /* 0x000fc60007ffe1ff */
[----:B------:R-:W-:Y:S01]  /*1010*/  @P2 IMAD.IADD R11, R11, 0x1, -R8 ;  /* 0x000000010b0b2824 */ /* 0x000fe200078e0a08 */
[----:B------:R-:W-:-:S04]  /*1020*/  SEL R9, R3, R10, !P1 ;  /* 0x0000000a03097207 */ /* 0x000fc80004800000 */
[----:B------:R-:W-:Y:S02]  /*1030*/  SEL R11, R3, R11, !P0 ;  /* 0x0000000b030b7207 */ /* 0x000fe40004000000 */
[-C--:B------:R-:W-:Y:S02]  /*1040*/  IADD3 R9, PT, PT, R9, R8.reuse, RZ ;  /* 0x0000000809097210 */ /* 0x080fe40007ffe0ff */
[----:B------:R-:W-:-:S03]  /*1050*/  IADD3 R11, PT, PT, R11, R8, RZ ;  /* 0x000000080b0b7210 */ /* 0x000fc60007ffe0ff */
[----:B------:R-:W-:-:S04]  /*1060*/  IMAD.HI.U32 R10, R16, R9, RZ ;  /* 0x00000009100a7227 */ /* 0x000fc800078e00ff */
[----:B------:R-:W-:-:S04]  /*1070*/  IMAD.HI.U32 R16, R16, R11, RZ ;  /* 0x0000000b10107227 */ /* 0x000fc800078e00ff */
[----:B------:R-:W-:Y:S01]  /*1080*/  IMAD.MOV R10, RZ, RZ, -R10 ;  /* 0x000000ffff0a7224 */ /* 0x000fe200078e0a0a */
[----:B------:R-:W-:-:S03]  /*1090*/  IADD3 R16, PT, PT, -R16, RZ, RZ ;  /* 0x000000ff10107210 */ /* 0x000fc60007ffe1ff */
[C---:B------:R-:W-:Y:S02]  /*10a0*/  IMAD R9, R8.reuse, R10, R9 ;  /* 0x0000000a08097224 */ /* 0x040fe400078e0209 */
[----:B------:R-:W-:-:S03]  /*10b0*/  IMAD R11, R8, R16, R11 ;  /* 0x00000010080b7224 */ /* 0x000fc600078e020b */
[-C--:B------:R-:W-:Y:S02]  /*10c0*/  ISETP.GE.U32.AND P1, PT, R9, R8.reuse, PT ;  /* 0x000000080900720c */ /* 0x080fe40003f26070 */
[----:B------:R-:W-:-:S11]  /*10d0*/  ISETP.GE.U32.AND P2, PT, R11, R8, PT ;  /* 0x000000080b00720c */ /* 0x000fd60003f46070 */
[-C--:B------:R-:W-:Y:S02]  /*10e0*/  @P1 IADD3 R9, PT, PT, R9, -R8.reuse, RZ ;  /* 0x8000000809091210 */ /* 0x080fe40007ffe0ff */
[----:B------:R-:W-:Y:S02]  /*10f0*/  @P2 IMAD.IADD R11, R11, 0x1, -R8 ;  /* 0x000000010b0b2824 */ /* 0x000fe400078e0a08 */
[----:B------:R-:W-:-:S03]  /*1100*/  ISETP.GE.U32.AND P1, PT, R9, R8, PT ;  /* 0x000000080900720c */ /* 0x000fc60003f26070 */
[----:B------:R-:W-:-:S10]  /*1110*/  ISETP.GE.U32.AND P2, PT, R11, R8, PT ;  /* 0x000000080b00720c */ /* 0x000fd40003f46070 */
[----:B------:R-:W-:-:S03]  /*1120*/  @P1 IADD3 R9, PT, PT, R9, -R8, RZ ;  /* 0x8000000809091210 */ /* 0x000fc60007ffe0ff */
[----:B------:R-:W-:Y:S02]  /*1130*/  @P2 IADD3 R11, PT, PT, R11, -R8, RZ ;  /* 0x800000080b0b2210 */ /* 0x000fe40007ffe0ff */
[C---:B------:R-:W-:Y:S02]  /*1140*/  SEL R9, R3.reuse, R9, !P0 ;  /* 0x0000000903097207 */ /* 0x040fe40004000000 */
[----:B------:R-:W-:-:S03]  /*1150*/  SEL R11, R3, R11, !P0 ;  /* 0x0000000b030b7207 */ /* 0x000fc60004000000 */
[-CC-:B------:R-:W-:Y:S02]  /*1160*/  IMAD R3, R9, R0.reuse, R2.reuse ;  /* 0x0000000009037224 */ /* 0x180fe400078e0202 */
[----:B------:R-:W-:Y:S02]  /*1170*/  IMAD R11, R11, R0, R2 ;  /* 0x000000000b0b7224 */ /* 0x000fe400078e0202 */
[----:B------:R-:W-:-:S04]  /*1180*/  IMAD.WIDE R2, R3, 0x4, R4 ;  /* 0x0000000403027825 */ /* 0x000fc800078e0204 */
[----:B------:R-:W-:Y:S01]  /*1190*/  IMAD.WIDE R4, R11, 0x4, R4 ;  /* 0x000000040b047825 */ /* 0x000fe200078e0204 */
[----:B------:R-:W-:Y:S04]  /*11a0*/  REDG.E.ADD.F32.FTZ.RN.STRONG.GPU desc[UR6][R2.64], R7 ;  /* 0x00000007020079a6 */ /* 0x000fe8000c12f306 */
[----:B------:R-:W-:Y:S01]  /*11b0*/  REDG.E.ADD.F32.FTZ.RN.STRONG.GPU desc[UR6][R4.64], R7 ;  /* 0x00000007040079a6 */ /* 0x000fe2000c12f306 */
[----:B------:R-:W-:Y:S05]  /*11c0*/  EXIT ;  /* 0x000000000000794d */ /* 0x000fea0003800000 */
.L_x_11:
[----:B------:R-:W-:Y:S01]  /*11d0*/  ISETP.NE.AND P0, PT, R3, RZ, PT ;  /* 0x000000ff0300720c */ /* 0x000fe20003f05270 */
[----:B------:R-:W-:-:S12]  /*11e0*/  BSSY.RECONVERGENT B0, `(.L_x_12) ;  /* 0x0000007000007945 */ /* 0x000fd80003800200 */
[----:B------:R-:W-:Y:S05]  /*11f0*/  @!P0 BRA `(.L_x_13) ;  /* 0x0000000000148947 */ /* 0x000fea0003800000 */
[----:B012---:R-:W-:Y:S02]  /*1200*/  IMAD R11, R3, R0, -R0 ;  /* 0x00000000030b7224 */ /* 0x007fe400078e0a00 */
[----:B------:R-:W-:Y:S02]  /*1210*/  FMUL R13, R6, R7 ;  /* 0x00000007060d7220 */ /* 0x000fe40000400000 */
[----:B------:R-:W-:-:S04]  /*1220*/  IMAD.IADD R11, R2, 0x1, R11 ;  /* 0x00000001020b7824 */ /* 0x000fc800078e020b */
[----:B------:R-:W-:-:S05]  /*1230*/  IMAD.WIDE R4, R11, 0x4, R4 ;  /* 0x000000040b047825 */ /* 0x000fca00078e0204 */
[----:B------:R3:W-:Y:S02]  /*1240*/  REDG.E.ADD.F32.FTZ.RN.STRONG.GPU desc[UR6][R4.64], R13 ;  /* 0x0000000d040079a6 */ /* 0x0007e4000c12f306 */
.L_x_13:
[----:B------:R-:W-:Y:S05]  /*1250*/  BSYNC.RECONVERGENT B0 ;  /* 0x0000000000007941 */ /* 0x000fea0003800200 */
.L_x_12:
[----:B------:R-:W4:Y:S02]  /*1260*/  LDCU UR4, c[0x0][0x3c4] ;  /* 0x00007880ff0477ac */ /* 0x000f240008000800 */
[----:B----4-:R-:W-:-:S06]  /*1270*/  UIADD3 UR4, UPT, UPT, UR4, -0x1, URZ ;  /* 0xffffffff04047890 */ /* 0x010fcc000fffe0ff */
[----:B------:R-:W-:-:S13]  /*1280*/  ISETP.GE.U32.AND P0, PT, R3, UR4, PT ;  /* 0x0000000403007c0c */ /* 0x000fda000bf06070 */
[----:B------:R-:W-:Y:S05]  /*1290*/  @P0 EXIT ;  /* 0x000000000000094d */ /* 0x000fea0003800000 */
[----:B01----:R-:W-:-:S04]  /*12a0*/  IMAD.WIDE R8, R0, 0x4, R8 ;  /* 0x0000000400087825 */ /* 0x003fc800078e0208 */
[----:B------:R-:W-:-:S05]  /*12b0*/  FMUL R7, R6, R7 ;  /* 0x0000000706077220 */ /* 0x000fca0000400000 */
[----:B------:R-:W-:Y:S01]  /*12c0*/  REDG.E.ADD.F32.FTZ.RN.STRONG.GPU desc[UR6][R8.64], R7 ;  /* 0x00000007080079a6 */ /* 0x000fe2000c12f306 */
[----:B------:R-:W-:Y:S05]  /*12d0*/  EXIT ;  /* 0x000000000000794d */ /* 0x000fea0003800000 */
        .weak           $__internal_0_$__cuda_sm20_sqrt_rn_f32_slowpath
        .type           $__internal_0_$__cuda_sm20_sqrt_rn_f32_slowpath,@function
        .size           $__internal_0_$__cuda_sm20_sqrt_rn_f32_slowpath,(.L_x_33 - $__internal_0_$__cuda_sm20_sqrt_rn_f32_slowpath)
$__internal_0_$__cuda_sm20_sqrt_rn_f32_slowpath:
[----:B------:R-:W-:-:S13]  /*12e0*/  LOP3.LUT P0, RZ, R16, 0x7fffffff, RZ, 0xc0, !PT ;  /* 0x7fffffff10ff7812 */ /* 0x000fda000780c0ff */
[----:B------:R-:W-:Y:S05]  /*12f0*/  @!P0 BRA `(.L_x_14) ;  /* 0x0000000000448947 */ /* 0x000fea0003800000 */
[----:B------:R-:W-:Y:S02]  /*1300*/  FSETP.GEU.FTZ.AND P0, PT, R16, RZ, PT ;  /* 0x000000ff1000720b */ /* 0x000fe40003f1e000 */
[----:B------:R-:W-:-:S11]  /*1310*/  MOV R0, R16 ;  /* 0x0000001000007202 */ /* 0x000fd60000000f00 */
[----:B------:R-:W-:Y:S01]  /*1320*/  @!P0 MOV R16, 0x7fffffff ;  /* 0x7fffffff00108802 */ /* 0x000fe20000000f00 */
[----:B------:R-:W-:Y:S06]  /*1330*/  @!P0 BRA `(.L_x_14) ;  /* 0x0000000000348947 */ /* 0x000fec0003800000 */
[----:B------:R-:W-:-:S13]  /*1340*/  FSETP.GTU.FTZ.AND P0, PT, |R0|, +INF , PT ;  /* 0x7f8000000000780b */ /* 0x000fda0003f1c200 */
[----:B------:R-:W-:Y:S01]  /*1350*/  @P0 FADD.FTZ R16, R0, 1 ;  /* 0x3f80000000100421 */ /* 0x000fe20000010000 */
[----:B------:R-:W-:Y:S06]  /*1360*/  @P0 BRA `(.L_x_14) ;  /* 0x0000000000280947 */ /* 0x000fec0003800000 */
[----:B------:R-:W-:-:S13]  /*1370*/  FSETP.NEU.FTZ.AND P0, PT, |R0|, +INF , PT ;  /* 0x7f8000000000780b */ /* 0x000fda0003f1d200 */
[----:B------:R-:W-:Y:S01]  /*1380*/  @P0 FFMA R6, R0, 1.84467440737095516160e+19, RZ ;  /* 0x5f80000000060823 */ /* 0x000fe200000000ff */
[----:B------:R-:W-:-:S03]  /*1390*/  @!P0 IMAD.MOV.U32 R16, RZ, RZ, R0 ;  /* 0x000000ffff108224 */ /* 0x000fc600078e0000 */
[----:B------:R-:W0:Y:S02]  /*13a0*/  @P0 MUFU.RSQ R7, R6 ;  /* 0x0000000600070308 */ /* 0x000e240000001400 */
[----:B0-----:R-:W-:Y:S01]  /*13b0*/  @P0 FMUL.FTZ R11, R6, R7 ;  /* 0x00000007060b0220 */ /* 0x001fe20000410000 */
[----:B------:R-:W-:-:S03]  /*13c0*/  @P0 FMUL.FTZ R7, R7, 0.5 ;  /* 0x3f00000007070820 */ /* 0x000fc60000410000 */
[----:B------:R-:W-:-:S04]  /*13d0*/  @P0 FADD.FTZ R10, -R11, -RZ ;  /* 0x800000ff0b0a0221 */ /* 0x000fc80000010100 */
[----:B------:R-:W-:-:S04]  /*13e0*/  @P0 FFMA R10, R11, R10, R6 ;  /* 0x0000000a0b0a0223 */ /* 0x000fc80000000006 */
[----:B------:R-:W-:-:S04]  /*13f0*/  @P0 FFMA R7, R10, R7, R11 ;  /* 0x000000070a070223 */ /* 0x000fc8000000000b */
[----:B------:R-:W-:-:S07]  /*1400*/  @P0 FMUL.FTZ R16, R7, 2.3283064365386962891e-10 ;  /* 0x2f80000007100820 */ /* 0x000fce0000410000 */
.L_x_14:
[----:B------:R-:W-:Y:S01]  /*1410*/  HFMA2 R7, -RZ, RZ, 0, 0 ;  /* 0x00000000ff077431 */ /* 0x000fe200000001ff */
[----:B------:R-:W-:-:S04]  /*1420*/  MOV R6, R12 ;  /* 0x0000000c00067202 */ /* 0x000fc80000000f00 */
[----:B------:R-:W-:Y:S05]  /*1430*/  RET.REL.NODEC R6 `(_Z9propagatePfS_S_P17curandStateXORWOWPbfffffbbii) ;  /* 0xffffffe806f07950 */ /* 0x000fea0003c3ffff */
.L_x_15:
[----:B------:R-:W-:-:S00]  /*1440*/  BRA `(.L_x_15) ;  /* 0xfffffffc00fc7947 */ /* 0x000fc0000383ffff */
[----:B------:R-:W-:-:S00]  /*1450*/  NOP ;  /* 0x0000000000007918 */ /* 0x000fc00000000000 */
        /* <DEDUP_REMOVED lines=10> */
.L_x_33:


//--------------------- .text._Z18get_unstable_sitesPfS_S_PbPiii --------------------------
	.section	.text._Z18get_unstable_sitesPfS_S_PbPiii,"ax",@progbits
	.align	128
        .global         _Z18get_unstable_sitesPfS_S_PbPiii
        .type           _Z18get_unstable_sitesPfS_S_PbPiii,@function
        .size           _Z18get_unstable_sitesPfS_S_PbPiii,(.L_x_36 - _Z18get_unstable_sitesPfS_S_PbPiii)
        .other          _Z18get_unstable_sitesPfS_S_PbPiii,@"STO_CUDA_ENTRY STV_DEFAULT"
_Z18get_unstable_sitesPfS_S_PbPiii:
.text._Z18get_unstable_sitesPfS_S_PbPiii:
        /* <DEDUP_REMOVED lines=13> */
[----:B------:R-:W0:Y:S01]  /*00d0*/  LDC.64 R4, c[0x0][0x380] ;  /* 0x0000e000ff047b82 */ /* 0x000e220000000a00 */
[----:B------:R-:W1:Y:S01]  /*00e0*/  LDCU.64 UR4, c[0x0][0x358] ;  /* 0x00006b00ff0477ac */ /* 0x000e620008000a00 */
[----:B------:R-:W-:-:S06]  /*00f0*/  IMAD R9, R9, UR6, R0 ;  /* 0x0000000609097c24 */ /* 0x000fcc000f8e0200 */
[----:B------:R-:W2:Y:S08]  /*0100*/  LDC.64 R6, c[0x0][0x388] ;  /* 0x0000e200ff067b82 */ /* 0x000eb00000000a00 */
[----:B------:R-:W3:Y:S01]  /*0110*/  LDC.64 R2, c[0x0][0x390] ;  /* 0x0000e400ff027b82 */ /* 0x000ee20000000a00 */
[----:B0-----:R-:W-:-:S06]  /*0120*/  IMAD.WIDE R4, R9, 0x4, R4 ;  /* 0x0000000409047825 */ /* 0x001fcc00078e0204 */
[----:B-1----:R-:W4:Y:S01]  /*0130*/  LDG.E R4, desc[UR4][R4.64] ;  /* 0x0000000404047981 */ /* 0x002f22000c1e1900 */
[----:B--2---:R-:W-:-:S06]  /*0140*/  IMAD.WIDE R6, R9, 0x4, R6 ;  /* 0x0000000409067825 */ /* 0x004fcc00078e0206 */
[----:B------:R-:W4:Y:S01]  /*0150*/  LDG.E R7, desc[UR4][R6.64] ;  /* 0x0000000406077981 */ /* 0x000f22000c1e1900 */
[----:B---3--:R-:W-:-:S06]  /*0160*/  IMAD.WIDE R2, R9, 0x4, R2 ;  /* 0x0000000409027825 */ /* 0x008fcc00078e0202 */
[----:B------:R-:W2:Y:S01]  /*0170*/  LDG.E R2, desc[UR4][R2.64] ;  /* 0x0000000402027981 */ /* 0x000ea2000c1e1900 */
[----:B----4-:R-:W-:-:S05]  /*0180*/  FADD R11, R4, R7 ;  /* 0x00000007040b7221 */ /* 0x010fca0000000000 */
[----:B--2---:R-:W-:-:S13]  /*0190*/  FSETP.GTU.AND P0, PT, R2, R11, PT ;  /* 0x0000000b0200720b */ /* 0x004fda0003f0c000 */
[----:B------:R-:W-:Y:S05]  /*01a0*/  @P0 BRA `(.L_x_16) ;  /* 0x0000000000340947 */ /* 0x000fea0003800000 */
[----:B------:R-:W0:Y:S01]  /*01b0*/  S2R R0, SR_LANEID ;  /* 0x0000000000007919 */ /* 0x000e220000000000 */
[----:B------:R-:W-:Y:S01]  /*01c0*/  VOTEU.ANY UR6, UPT, PT ;  /* 0x0000000000067886 */ /* 0x000fe200038e0100 */
[----:B------:R-:W1:Y:S01]  /*01d0*/  LDC.64 R2, c[0x0][0x3a0] ;  /* 0x0000e800ff027b82 */ /* 0x000e620000000a00 */
[----:B------:R-:W-:Y:S02]  /*01e0*/  UFLO.U32 UR7, UR6 ;  /* 0x00000006000772bd */ /* 0x000fe400080e0000 */
[----:B------:R-:W1:Y:S04]  /*01f0*/  POPC R7, UR6 ;  /* 0x0000000600077d09 */ /* 0x000e680008000000 */
[----:B0-----:R-:W-:-:S05]  /*0200*/  ISETP.EQ.U32.AND P0, PT, R0, UR7, PT ;  /* 0x0000000700007c0c */ /* 0x001fca000bf02070 */
[----:B------:R-:W0:Y:S01]  /*0210*/  LDCU.64 UR6, c[0x0][0x398] ;  /* 0x00007300ff0677ac */ /* 0x000e220008000a00 */
[----:B------:R-:W-:-:S07]  /*0220*/  HFMA2 R0, -RZ, RZ, 0, 5.9604644775390625e-08 ;  /* 0x00000001ff007431 */ /* 0x000fce00000001ff */
[----:B-1----:R-:W-:Y:S01]  /*0230*/  @P0 REDG.E.ADD.STRONG.GPU desc[UR4][R2.64], R7 ;  /* 0x000000070200098e */ /* 0x002fe2000c12e104 */
[----:B0-----:R-:W-:-:S04]  /*0240*/  IADD3 R4, P0, PT, R9, UR6, RZ ;  /* 0x0000000609047c10 */ /* 0x001fc8000ff1e0ff */
[----:B------:R-:W-:-:S05]  /*0250*/  LEA.HI.X.SX32 R5, R9, UR7, 0x1, P0 ;  /* 0x0000000709057c11 */ /* 0x000fca00080f0eff */
[----:B------:R-:W-:Y:S01]  /*0260*/  STG.E.U8 desc[UR4][R4.64], R0 ;  /* 0x0000000004007986 */ /* 0x000fe2000c101104 */
[----:B------:R-:W-:Y:S05]  /*0270*/  EXIT ;  /* 0x000000000000794d */ /* 0x000fea0003800000 */
.L_x_16:
[----:B------:R-:W0:Y:S02]  /*0280*/  LDCU.64 UR6, c[0x0][0x398] ;  /* 0x00007300ff0677ac */ /* 0x000e240008000a00 */
[----:B0-----:R-:W-:-:S04]  /*0290*/  IADD3 R2, P0, PT, R9, UR6, RZ ;  /* 0x0000000609027c10 */ /* 0x001fc8000ff1e0ff */
[----:B------:R-:W-:-:S05]  /*02a0*/  LEA.HI.X.SX32 R3, R9, UR7, 0x1, P0 ;  /* 0x0000000709037c11 */ /* 0x000fca00080f0eff */
[----:B------:R-:W-:Y:S01]  /*02b0*/  STG.E.U8 desc[UR4][R2.64], RZ ;  /* 0x000000ff02007986 */ /* 0x000fe2000c101104 */
[----:B------:R-:W-:Y:S05]  /*02c0*/  EXIT ;  /* 0x000000000000794d */ /* 0x000fea0003800000 */
.L_x_17:
        /* <DEDUP_REMOVED lines=11> */
.L_x_36:


//--------------------- .text._Z14find_min_deltaPfS_S_S_Piii --------------------------
	.section	.text._Z14find_min_deltaPfS_S_S_Piii,"ax",@progbits
	.align	128
        .global         _Z14find_min_deltaPfS_S_S_Piii
        .type           _Z14find_min_deltaPfS_S_S_Piii,@function
        .size           _Z14find_min_deltaPfS_S_S_Piii,(.L_x_37 - _Z14find_min_deltaPfS_S_S_Piii)
        .other          _Z14find_min_deltaPfS_S_S_Piii,@"STO_CUDA_ENTRY STV_DEFAULT"
_Z14find_min_deltaPfS_S_S_Piii:
.text._Z14find_min_deltaPfS_S_S_Piii:
        /* <DEDUP_REMOVED lines=24> */
[----:B----4-:R-:W-:-:S04]  /*0180*/  FADD R11, R4, R7 ;  /* 0x00000007040b7221 */ /* 0x010fc80000000000 */
[----:B--2---:R-:W-:-:S05]  /*0190*/  FADD R11, R2, -R11 ;  /* 0x8000000b020b7221 */ /* 0x004fca0000000000 */
[----:B------:R-:W-:-:S13]  /*01a0*/  FSETP.GE.AND P0, PT, R11, RZ, PT ;  /* 0x000000ff0b00720b */ /* 0x000fda0003f06000 */
[----:B------:R-:W-:Y:S05]  /*01b0*/  @!P0 EXIT ;  /* 0x000000000000894d */ /* 0x000fea0003800000 */
[----:B------:R-:W0:Y:S02]  /*01c0*/  LDC.64 R2, c[0x0][0x398] ;  /* 0x0000e600ff027b82 */ /* 0x000e240000000a00 */
[----:B0-----:R0:W5:Y:S01]  /*01d0*/  LDG.E R4, desc[UR4][R2.64] ;  /* 0x0000000402047981 */ /* 0x001162000c1e1900 */
[----:B------:R-:W-:Y:S01]  /*01e0*/  BSSY B0, `(.L_x_18) ;  /* 0x0000008000007945 */ /* 0x000fe20003800000 */
.L_x_19:
[-C--:B-----5:R-:W-:Y:S01]  /*01f0*/  FMNMX R5, R11, R4.reuse, PT ;  /* 0x000000040b057209 */ /* 0x0a0fe20003800000 */
[----:B------:R-:W-:Y:S05]  /*0200*/  YIELD ;  /* 0x0000000000007946 */ /* 0x000fea0003800000 */
[----:B------:R-:W2:Y:S01]  /*0210*/  ATOMG.E.CAS.STRONG.GPU PT, R5, [R2], R4, R5 ;  /* 0x00000004020573a9 */ /* 0x000ea200001ee105 */
[----:B------:R-:W-:Y:S02]  /*0220*/  MOV R0, R4 ;  /* 0x0000000400007202 */ /* 0x000fe40000000f00 */
[-C--:B--2---:R-:W-:Y:S02]  /*0230*/  ISETP.NE.AND P0, PT, R4, R5.reuse, PT ;  /* 0x000000050400720c */ /* 0x084fe40003f05270 */
[----:B------:R-:W-:-:S11]  /*0240*/  MOV R4, R5 ;  /* 0x0000000500047202 */ /* 0x000fd60000000f00 */
[----:B------:R-:W-:Y:S05]  /*0250*/  @P0 BRA `(.L_x_19) ;  /* 0xfffffffc00e40947 */ /* 0x000fea000383ffff */
[----:B------:R-:W-:Y:S05]  /*0260*/  BSYNC B0 ;  /* 0x0000000000007941 */ /* 0x000fea0003800000 */
.L_x_18:
[----:B------:R-:W-:-:S13]  /*0270*/  FSETP.GEU.AND P0, PT, R11, R0, PT ;  /* 0x000000000b00720b */ /* 0x000fda0003f0e000 */
[----:B------:R-:W-:Y:S05]  /*0280*/  @P0 EXIT ;  /* 0x000000000000094d */ /* 0x000fea0003800000 */
[----:B0-----:R-:W0:Y:S02]  /*0290*/  LDC.64 R2, c[0x0][0x3a0] ;  /* 0x0000e800ff027b82 */ /* 0x001e240000000a00 */
[----:B0-----:R-:W-:Y:S01]  /*02a0*/  ATOMG.E.EXCH.STRONG.GPU PT, RZ, desc[UR4][R2.64], R9 ;  /* 0x8000000902ff79a8 */ /* 0x001fe2000c1ef104 */
[----:B------:R-:W-:Y:S05]  /*02b0*/  EXIT ;  /* 0x000000000000794d */ /* 0x000fea0003800000 */
.L_x_20:
        /* <DEDUP_REMOVED lines=12> */
.L_x_37:


//--------------------- .text._Z13init_frictionPfP17curandStateXORWOWffii --------------------------
	.section	.text._Z13init_frictionPfP17curandStateXORWOWffii,"ax",@progbits
	.align	128
        .global         _Z13init_frictionPfP17curandStateXORWOWffii
        .type           _Z13init_frictionPfP17curandStateXORWOWffii,@function
        .size           _Z13init_frictionPfP17curandStateXORWOWffii,(.L_x_34 - _Z13init_frictionPfP17curandStateXORWOWffii)
        .other          _Z13init_frictionPfP17curandStateXORWOWffii,@"STO_CUDA_ENTRY STV_DEFAULT"
_Z13init_frictionPfP17curandStateXORWOWffii:
.text._Z13init_frictionPfP17curandStateXORWOWffii:
        /* <DEDUP_REMOVED lines=15> */
[----:B------:R-:W-:-:S04]  /*00f0*/  IMAD R10, R5, UR6, R10 ;  /* 0x00000006050a7c24 */ /* 0x000fc8000f8e020a */
[----:B0-----:R-:W-:-:S05]  /*0100*/  IMAD.WIDE R2, R10, 0x30, R2 ;  /* 0x000000300a027825 */ /* 0x001fca00078e0202 */
[----:B-1----:R-:W2:Y:S01]  /*0110*/  LDG.E R0, desc[UR4][R2.64+0x18] ;  /* 0x0000180402007981 */ /* 0x002ea2000c1e1900 */
[----:B------:R-:W-:Y:S01]  /*0120*/  BSSY.RECONVERGENT B0, `(.L_x_21) ;  /* 0x0000052000007945 */ /* 0x000fe20003800200 */
[----:B--2---:R-:W-:-:S13]  /*0130*/  ISETP.NE.AND P0, PT, R0, 0x1, PT ;  /* 0x000000010000780c */ /* 0x004fda0003f05270 */
[----:B------:R-:W-:Y:S05]  /*0140*/  @!P0 BRA `(.L_x_22) ;  /* 0x0000000400348947 */ /* 0x000fea0003800000 */
[----:B------:R-:W2:Y:S04]  /*0150*/  LDG.E.64 R4, desc[UR4][R2.64] ;  /* 0x0000000402047981 */ /* 0x000ea8000c1e1b00 */
[----:B------:R-:W3:Y:S04]  /*0160*/  LDG.E.64 R6, desc[UR4][R2.64+0x10] ;  /* 0x0000100402067981 */ /* 0x000ee8000c1e1b00 */
[----:B------:R-:W4:Y:S01]  /*0170*/  LDG.E.64 R8, desc[UR4][R2.64+0x8] ;  /* 0x0000080402087981 */ /* 0x000f22000c1e1b00 */
[----:B------:R-:W-:Y:S01]  /*0180*/  IMAD.MOV.U32 R14, RZ, RZ, 0x3e055027 ;  /* 0x3e055027ff0e7424 */ /* 0x000fe200078e00ff */
[----:B------:R-:W-:Y:S01]  /*0190*/  BSSY.RECONVERGENT B1, `(.L_x_23) ;  /* 0x000003f000017945 */ /* 0x000fe20003800200 */
[----:B--2---:R-:W-:-:S04]  /*01a0*/  SHF.R.U32.HI R0, RZ, 0x2, R5 ;  /* 0x00000002ff007819 */ /* 0x004fc80000011605 */
[----:B------:R-:W-:Y:S01]  /*01b0*/  LOP3.LUT R0, R0, R5, RZ, 0x3c, !PT ;  /* 0x0000000500007212 */ /* 0x000fe200078e3cff */
[----:B---3--:R0:W-:Y:S01]  /*01c0*/  STG.E.64 desc[UR4][R2.64+0x8], R6 ;  /* 0x0000080602007986 */ /* 0x0081e2000c101b04 */
[----:B------:R-:W-:Y:S02]  /*01d0*/  SHF.L.U32 R5, R7, 0x4, RZ ;  /* 0x0000000407057819 */ /* 0x000fe400000006ff */
[----:B------:R-:W-:-:S04]  /*01e0*/  SHF.L.U32 R11, R0, 0x1, RZ ;  /* 0x00000001000b7819 */ /* 0x000fc800000006ff */
[----:B------:R-:W-:Y:S01]  /*01f0*/  LOP3.LUT R12, R0, R11, R5, 0x96, !PT ;  /* 0x0000000b000c7212 */ /* 0x000fe200078e9605 */
[----:B------:R-:W-:-:S03]  /*0200*/  HFMA2 R5, -RZ, RZ, 0.1171875, 0 ;  /* 0x2f800000ff057431 */ /* 0x000fc600000001ff */
[----:B------:R-:W-:-:S04]  /*0210*/  LOP3.LUT R12, R12, R7, RZ, 0x3c, !PT ;  /* 0x000000070c0c7212 */ /* 0x000fc800078e3cff */
[----:B------:R-:W-:-:S04]  /*0220*/  IADD3 R0, PT, PT, R4, 0x587c5, R12 ;  /* 0x000587c504007810 */ /* 0x000fc80007ffe00c */
[----:B------:R-:W-:-:S05]  /*0230*/  I2FP.F32.U32 R0, R0 ;  /* 0x0000000000007245 */ /* 0x000fca0000201000 */
[----:B------:R-:W-:-:S05]  /*0240*/  FFMA R0, R0, R5, 1.1641532182693481445e-10 ;  /* 0x2f00000000007423 */ /* 0x000fca0000000005 */
[----:B------:R-:W-:-:S04]  /*0250*/  FSETP.GEU.AND P0, PT, R0, 1.175494350822287508e-38, PT ;  /* 0x008000000000780b */ /* 0x000fc80003f0e000 */
[----:B------:R-:W-:-:S09]  /*0260*/  FSEL R11, RZ, -23, P0 ;  /* 0xc1b80000ff0b7808 */ /* 0x000fd20000000000 */
[----:B------:R-:W-:-:S05]  /*0270*/  @!P0 FMUL R0, R0, 8388608 ;  /* 0x4b00000000008820 */ /* 0x000fca0000400000 */
[C---:B------:R-:W-:Y:S02]  /*0280*/  IADD3 R5, PT, PT, R0.reuse, -0x3f2aaaab, RZ ;  /* 0xc0d5555500057810 */ /* 0x040fe40007ffe0ff */
[----:B------:R-:W-:Y:S02]  /*0290*/  ISETP.GT.U32.AND P0, PT, R0, 0x7f7fffff, PT ;  /* 0x7f7fffff0000780c */ /* 0x000fe40003f04070 */
[----:B------:R-:W-:-:S04]  /*02a0*/  LOP3.LUT R13, R5, 0xff800000, RZ, 0xc0, !PT ;  /* 0xff800000050d7812 */ /* 0x000fc800078ec0ff */
[----:B------:R-:W-:-:S05]  /*02b0*/  IADD3 R5, PT, PT, R0, -R13, RZ ;  /* 0x8000000d00057210 */ /* 0x000fca0007ffe0ff */
[----:B------:R-:W-:Y:S01]  /*02c0*/  FADD R15, R5, -1 ;  /* 0xbf800000050f7421 */ /* 0x000fe20000000000 */
[----:B----4-:R-:W-:-:S03]  /*02d0*/  SHF.R.U32.HI R5, RZ, 0x2, R8 ;  /* 0x00000002ff057819 */ /* 0x010fc60000011608 */
[----:B------:R-:W-:Y:S01]  /*02e0*/  FFMA R14, R15, -R14, 0.14084610342979431152 ;  /* 0x3e1039f60f0e7423 */ /* 0x000fe2000000080e */
[----:B------:R-:W-:Y:S02]  /*02f0*/  LOP3.LUT R5, R5, R8, RZ, 0x3c, !PT ;  /* 0x0000000805057212 */ /* 0x000fe400078e3cff */
[----:B------:R-:W-:Y:S01]  /*0300*/  SHF.L.U32 R8, R12, 0x4, RZ ;  /* 0x000000040c087819 */ /* 0x000fe200000006ff */
[----:B------:R-:W-:-:S04]  /*0310*/  FFMA R14, R15, R14, -0.12148627638816833496 ;  /* 0xbdf8cdcc0f0e7423 */ /* 0x000fc8000000000e */
[----:B------:R-:W-:-:S04]  /*0320*/  FFMA R14, R15, R14, 0.13980610668659210205 ;  /* 0x3e0f29550f0e7423 */ /* 0x000fc8000000000e */
[----:B------:R-:W-:-:S04]  /*0330*/  FFMA R14, R15, R14, -0.16684235632419586182 ;  /* 0xbe2ad8b90f0e7423 */ /* 0x000fc8000000000e */
[----:B------:R-:W-:-:S04]  /*0340*/  FFMA R14, R15, R14, 0.20012299716472625732 ;  /* 0x3e4ced0b0f0e7423 */ /* 0x000fc8000000000e */
[----:B------:R-:W-:-:S04]  /*0350*/  FFMA R14, R15, R14, -0.24999669194221496582 ;  /* 0xbe7fff220f0e7423 */ /* 0x000fc8000000000e */
[----:B------:R-:W-:-:S04]  /*0360*/  FFMA R14, R15, R14, 0.33333182334899902344 ;  /* 0x3eaaaa780f0e7423 */ /* 0x000fc8000000000e */
[C---:B------:R-:W-:Y:S01]  /*0370*/  FFMA R16, R15.reuse, R14, -0.5 ;  /* 0xbf0000000f107423 */ /* 0x040fe2000000000e */
[----:B------:R-:W-:Y:S02]  /*0380*/  I2FP.F32.S32 R14, R13 ;  /* 0x0000000d000e7245 */ /* 0x000fe40000201400 */
[----:B------:R-:W-:Y:S01]  /*0390*/  MOV R13, 0x7f800000 ;  /* 0x7f800000000d7802 */ /* 0x000fe20000000f00 */
[----:B------:R-:W-:Y:S02]  /*03a0*/  FMUL R16, R15, R16 ;  /* 0x000000100f107220 */ /* 0x000fe40000400000 */
[----:B------:R-:W-:Y:S01]  /*03b0*/  FFMA R14, R14, 1.1920928955078125e-07, R11 ;  /* 0x340000000e0e7823 */ /* 0x000fe2000000000b */
[----:B------:R-:W-:Y:S01]  /*03c0*/  SHF.L.U32 R11, R5, 0x1, RZ ;  /* 0x00000001050b7819 */ /* 0x000fe200000006ff */
[----:B------:R-:W-:-:S03]  /*03d0*/  FFMA R15, R15, R16, R15 ;  /* 0x000000100f0f7223 */ /* 0x000fc6000000000f */
[----:B------:R-:W-:Y:S01]  /*03e0*/  LOP3.LUT R11, R5, R11, R8, 0x96, !PT ;  /* 0x0000000b050b7212 */ /* 0x000fe200078e9608 */
[----:B------:R-:W-:Y:S01]  /*03f0*/  FFMA R14, R14, 0.69314718246459960938, R15 ;  /* 0x3f3172180e0e7823 */ /* 0x000fe2000000000f */
[C---:B------:R-:W-:Y:S01]  /*0400*/  @P0 FFMA R14, R0.reuse, R13, +INF ;  /* 0x7f800000000e0423 */ /* 0x040fe2000000000d */
[----:B------:R-:W-:Y:S02]  /*0410*/  FSETP.NEU.AND P0, PT, R0, RZ, PT ;  /* 0x000000ff0000720b */ /* 0x000fe40003f0d000 */
[----:B------:R-:W-:Y:S01]  /*0420*/  IADD3 R8, PT, PT, R4, 0xb0f8a, RZ ;  /* 0x000b0f8a04087810 */ /* 0x000fe20007ffe0ff */
[----:B------:R-:W-:Y:S01]  /*0430*/  FMUL R14, R14, -2 ;  /* 0xc00000000e0e7820 */ /* 0x000fe20000400000 */
[----:B------:R-:W-:Y:S01]  /*0440*/  LOP3.LUT R13, R11, R12, RZ, 0x3c, !PT ;  /* 0x0000000c0b0d7212 */ /* 0x000fe200078e3cff */
[----:B------:R-:W-:Y:S02]  /*0450*/  HFMA2 R11, -RZ, RZ, 0.1495361328125, 0.0004794597625732421875 ;  /* 0x30c90fdbff0b7431 */ /* 0x000fe400000001ff */
[----:B------:R0:W-:Y:S01]  /*0460*/  STG.E.64 desc[UR4][R2.64], R8 ;  /* 0x0000000802007986 */ /* 0x0001e2000c101b04 */
[----:B------:R-:W-:-:S02]  /*0470*/  FSEL R14, R14, +INF , P0 ;  /* 0x7f8000000e0e7808 */ /* 0x000fc40000000000 */
[----:B------:R-:W-:Y:S01]  /*0480*/  IADD3 R0, PT, PT, R13, R8, RZ ;  /* 0x000000080d007210 */ /* 0x000fe20007ffe0ff */
[----:B------:R0:W-:Y:S01]  /*0490*/  STG.E.64 desc[UR4][R2.64+0x10], R12 ;  /* 0x0000100c02007986 */ /* 0x0001e2000c101b04 */
[----:B------:R0:W1:Y:S01]  /*04a0*/  MUFU.RSQ R5, R14 ;  /* 0x0000000e00057308 */ /* 0x0000620000001400 */
[----:B------:R-:W-:Y:S01]  /*04b0*/  VIADD R4, R14, 0xf3000000 ;  /* 0xf30000000e047836 */ /* 0x000fe20000000000 */
[----:B------:R-:W-:-:S04]  /*04c0*/  I2FP.F32.U32 R0, R0 ;  /* 0x0000000000007245 */ /* 0x000fc80000201000 */
[----:B------:R-:W-:Y:S01]  /*04d0*/  ISETP.GT.U32.AND P0, PT, R4, 0x727fffff, PT ;  /* 0x727fffff0400780c */ /* 0x000fe20003f04070 */
[----:B------:R-:W-:-:S12]  /*04e0*/  FFMA R11, R0, R11, 7.314590599882819788e-10 ;  /* 0x30490fdb000b7423 */ /* 0x000fd8000000000b */
[----:B01----:R-:W-:Y:S05]  /*04f0*/  @!P0 BRA `(.L_x_24) ;  /* 0x0000000000108947 */ /* 0x003fea0003800000 */
[----:B------:R-:W-:-:S07]  /*0500*/  MOV R8, 0x520 ;  /* 0x0000052000087802 */ /* 0x000fce0000000f00 */
[----:B------:R-:W-:Y:S05]  /*0510*/  CALL.REL.NOINC `($__internal_1_$__cuda_sm20_sqrt_rn_f32_slowpath) ;  /* 0x0000000000687944 */ /* 0x000fea0003c00000 */
[----:B------:R-:W-:Y:S01]  /*0520*/  MOV R0, R14 ;  /* 0x0000000e00007202 */ /* 0x000fe20000000f00 */
[----:B------:R-:W-:Y:S06]  /*0530*/  BRA `(.L_x_25) ;  /* 0x0000000000107947 */ /* 0x000fec0003800000 */
.L_x_24:
[----:B------:R-:W-:Y:S01]  /*0540*/  FMUL.FTZ R7, R14, R5 ;  /* 0x000000050e077220 */ /* 0x000fe20000410000 */
[----:B------:R-:W-:-:S03]  /*0550*/  FMUL.FTZ R5, R5, 0.5 ;  /* 0x3f00000005057820 */ /* 0x000fc60000410000 */
[----:B------:R-:W-:-:S04]  /*0560*/  FFMA R0, -R7, R7, R14 ;  /* 0x0000000707007223 */ /* 0x000fc8000000010e */
[----:B------:R-:W-:-:S07]  /*0570*/  FFMA R0, R0, R5, R7 ;  /* 0x0000000500007223 */ /* 0x000fce0000000007 */
.L_x_25:
[----:B------:R-:W-:Y:S05]  /*0580*/  BSYNC.RECONVERGENT B1 ;  /* 0x0000000000017941 */ /* 0x000fea0003800200 */
.L_x_23:
[----:B------:R-:W-:Y:S01]  /*0590*/  FMUL.RZ R11, R11, 0.15915493667125701904 ;  /* 0x3e22f9830b0b7820 */ /* 0x000fe2000040c000 */
[----:B------:R-:W-:-:S03]  /*05a0*/  HFMA2 R9, -RZ, RZ, 0, 5.9604644775390625e-08 ;  /* 0x00000001ff097431 */ /* 0x000fc600000001ff */
[----:B------:R-:W0:Y:S02]  /*05b0*/  MUFU.COS R5, R11 ;  /* 0x0000000b00057308 */ /* 0x000e240000000000 */
[----:B------:R1:W-:Y:S01]  /*05c0*/  STG.E desc[UR4][R2.64+0x18], R9 ;  /* 0x0000180902007986 */ /* 0x0003e2000c101904 */
[----:B0-----:R-:W-:-:S05]  /*05d0*/  FMUL R7, R5, R0 ;  /* 0x0000000005077220 */ /* 0x001fca0000400000 */
[----:B------:R-:W0:Y:S01]  /*05e0*/  MUFU.SIN R5, R11 ;  /* 0x0000000b00057308 */ /* 0x000e220000000400 */
[----:B------:R1:W-:Y:S01]  /*05f0*/  STG.E desc[UR4][R2.64+0x20], R7 ;  /* 0x0000200702007986 */ /* 0x0003e2000c101904 */
[----:B0-----:R-:W-:Y:S01]  /*0600*/  FMUL R5, R5, R0 ;  /* 0x0000000005057220 */ /* 0x001fe20000400000 */
[----:B-1----:R-:W-:Y:S06]  /*0610*/  BRA `(.L_x_26) ;  /* 0x0000000000087947 */ /* 0x002fec0003800000 */
.L_x_22:
[----:B------:R0:W5:Y:S04]  /*0620*/  LDG.E R5, desc[UR4][R2.64+0x20] ;  /* 0x0000200402057981 */ /* 0x000168000c1e1900 */
[----:B------:R0:W-:Y:S02]  /*0630*/  STG.E desc[UR4][R2.64+0x18], RZ ;  /* 0x000018ff02007986 */ /* 0x0001e4000c101904 */
.L_x_26:
[----:B------:R-:W-:Y:S05]  /*0640*/  BSYNC.RECONVERGENT B0 ;  /* 0x0000000000007941 */ /* 0x000fea0003800200 */
.L_x_21:
[----:B------:R-:W1:Y:S08]  /*0650*/  LDC.64 R6, c[0x0][0x390] ;  /* 0x0000e400ff067b82 */ /* 0x000e700000000a00 */
[----:B0-----:R-:W0:Y:S01]  /*0660*/  LDC.64 R2, c[0x0][0x380] ;  /* 0x0000e000ff027b82 */ /* 0x001e220000000a00 */
[----:B-1---5:R-:W-:-:S04]  /*0670*/  FFMA R5, R5, R7, R6 ;  /* 0x0000000705057223 */ /* 0x022fc80000000006 */
[----:B------:R-:W-:Y:S01]  /*0680*/  FADD R5, |R5|, -RZ ;  /* 0x800000ff05057221 */ /* 0x000fe20000000200 */
[----:B0-----:R-:W-:-:S05]  /*0690*/  IMAD.WIDE R10, R10, 0x4, R2 ;  /* 0x000000040a0a7825 */ /* 0x001fca00078e0202 */
[----:B------:R-:W-:Y:S01]  /*06a0*/  STG.E desc[UR4][R10.64], R5 ;  /* 0x000000050a007986 */ /* 0x000fe2000c101904 */
[----:B------:R-:W-:Y:S05]  /*06b0*/  EXIT ;  /* 0x000000000000794d */ /* 0x000fea0003800000 */
        .weak           $__internal_1_$__cuda_sm20_sqrt_rn_f32_slowpath
        .type           $__internal_1_$__cuda_sm20_sqrt_rn_f32_slowpath,@function
        .size           $__internal_1_$__cuda_sm20_sqrt_rn_f32_slowpath,(.L_x_34 - $__internal_1_$__cuda_sm20_sqrt_rn_f32_slowpath)
$__internal_1_$__cuda_sm20_sqrt_rn_f32_slowpath:
[----:B------:R-:W-:-:S13]  /*06c0*/  LOP3.LUT P0, RZ, R14, 0x7fffffff, RZ, 0xc0, !PT ;  /* 0x7fffffff0eff7812 */ /* 0x000fda000780c0ff */
[----:B------:R-:W-:Y:S05]  /*06d0*/  @!P0 BRA `(.L_x_27) ;  /* 0x0000000000448947 */ /* 0x000fea0003800000 */
[----:B------:R-:W-:Y:S01]  /*06e0*/  FSETP.GEU.FTZ.AND P0, PT, R14, RZ, PT ;  /* 0x000000ff0e00720b */ /* 0x000fe20003f1e000 */
[----:B------:R-:W-:-:S12]  /*06f0*/  IMAD.MOV.U32 R0, RZ, RZ, R14 ;  /* 0x000000ffff007224 */ /* 0x000fd800078e000e */
[----:B------:R-:W-:Y:S01]  /*0700*/  @!P0 MOV R14, 0x7fffffff ;  /* 0x7fffffff000e8802 */ /* 0x000fe20000000f00 */
[----:B------:R-:W-:Y:S06]  /*0710*/  @!P0 BRA `(.L_x_27) ;  /* 0x0000000000348947 */ /* 0x000fec0003800000 */
[----:B------:R-:W-:-:S13]  /*0720*/  FSETP.GTU.FTZ.AND P0, PT, |R0|, +INF , PT ;  /* 0x7f8000000000780b */ /* 0x000fda0003f1c200 */
[----:B------:R-:W-:Y:S01]  /*0730*/  @P0 FADD.FTZ R14, R0, 1 ;  /* 0x3f800000000e0421 */ /* 0x000fe20000010000 */
[----:B------:R-:W-:Y:S06]  /*0740*/  @P0 BRA `(.L_x_27) ;  /* 0x0000000000280947 */ /* 0x000fec0003800000 */
[----:B------:R-:W-:-:S13]  /*0750*/  FSETP.NEU.FTZ.AND P0, PT, |R0|, +INF , PT ;  /* 0x7f8000000000780b */ /* 0x000fda0003f1d200 */
[----:B------:R-:W-:Y:S01]  /*0760*/  @P0 FFMA R4, R0, 1.84467440737095516160e+19, RZ ;  /* 0x5f80000000040823 */ /* 0x000fe200000000ff */
[----:B------:R-:W-:-:S03]  /*0770*/  @!P0 MOV R14, R0 ;  /* 0x00000000000e8202 */ /* 0x000fc60000000f00 */
[----:B------:R-:W0:Y:S02]  /*0780*/  @P0 MUFU.RSQ R5, R4 ;  /* 0x0000000400050308 */ /* 0x000e240000001400 */
[----:B0-----:R-:W-:Y:S01]  /*0790*/  @P0 FMUL.FTZ R7, R4, R5 ;  /* 0x0000000504070220 */ /* 0x001fe20000410000 */
[----:B------:R-:W-:-:S03]  /*07a0*/  @P0 FMUL.FTZ R5, R5, 0.5 ;  /* 0x3f00000005050820 */ /* 0x000fc60000410000 */
[----:B------:R-:W-:-:S04]  /*07b0*/  @P0 FADD.FTZ R6, -R7, -RZ ;  /* 0x800000ff07060221 */ /* 0x000fc80000010100 */
[----:B------:R-:W-:-:S04]  /*07c0*/  @P0 FFMA R6, R7, R6, R4 ;  /* 0x0000000607060223 */ /* 0x000fc80000000004 */
[----:B------:R-:W-:-:S04]  /*07d0*/  @P0 FFMA R5, R6, R5, R7 ;  /* 0x0000000506050223 */ /* 0x000fc80000000007 */
[----:B------:R-:W-:-:S07]  /*07e0*/  @P0 FMUL.FTZ R14, R5, 2.3283064365386962891e-10 ;  /* 0x2f800000050e0820 */ /* 0x000fce0000410000 */
.L_x_27:
[----:B------:R-:W-:Y:S01]  /*07f0*/  HFMA2 R5, -RZ, RZ, 0, 0 ;  /* 0x00000000ff057431 */ /* 0x000fe200000001ff */
[----:B------:R-:W-:-:S04]  /*0800*/  MOV R4, R8 ;  /* 0x0000000800047202 */ /* 0x000fc80000000f00 */
[----:B------:R-:W-:Y:S05]  /*0810*/  RET.REL.NODEC R4 `(_Z13init_frictionPfP17curandStateXORWOWffii) ;  /* 0xfffffff404f87950 */ /* 0x000fea0003c3ffff */
.L_x_28:
        /* <DEDUP_REMOVED lines=14> */
.L_x_34:


//--------------------- .text._Z11init_randomP17curandStateXORWOWiij --------------------------
	.section	.text._Z11init_randomP17curandStateXORWOWiij,"ax",@progbits
	.align	128
        .global         _Z11init_randomP17curandStateXORWOWiij
        .type           _Z11init_randomP17curandStateXORWOWiij,@function
        .size           _Z11init_randomP17curandStateXORWOWiij,(.L_x_39 - _Z11init_randomP17curandStateXORWOWiij)
        .other          _Z11init_randomP17curandStateXORWOWiij,@"STO_CUDA_ENTRY STV_DEFAULT"
_Z11init_randomP17curandStateXORWOWiij:
.text._Z11init_randomP17curandStateXORWOWiij:
        /* <DEDUP_REMOVED lines=13> */
[----:B------:R-:W0:Y:S01]  /*00d0*/  LDC R11, c[0x0][0x390] ;  /* 0x0000e400ff0b7b82 */ /* 0x000e220000000800 */
[----:B------:R-:W-:Y:S02]  /*00e0*/  IMAD R7, R3, UR6, R0 ;  /* 0x0000000603077c24 */ /* 0x000fe4000f8e0200 */
[----:B------:R-:W-:Y:S01]  /*00f0*/  HFMA2 R3, -RZ, RZ, -0.006069183349609375, 46880 ;  /* 0x9e3779b9ff037431 */ /* 0x000fe200000001ff */
[----:B------:R-:W-:Y:S01]  /*0100*/  MOV R2, 0x7f4a7c15 ;  /* 0x7f4a7c1500027802 */ /* 0x000fe20000000f00 */
[----:B------:R-:W1:Y:S01]  /*0110*/  LDCU.64 UR4, c[0x0][0x358] ;  /* 0x00006b00ff0477ac */ /* 0x000e620008000a00 */
[----:B------:R-:W-:Y:S02]  /*0120*/  SHF.R.S32.HI R0, RZ, 0x1f, R7 ;  /* 0x0000001fff007819 */ /* 0x000fe40000011407 */
[----:B------:R-:W2:Y:S03]  /*0130*/  LDC.64 R4, c[0x0][0x380] ;  /* 0x0000e000ff047b82 */ /* 0x000ea60000000a00 */
[----:B------:R-:W-:-:S02]  /*0140*/  IMAD R0, R0, 0x7f4a7c15, RZ ;  /* 0x7f4a7c1500007824 */ /* 0x000fc400078e02ff */
[----:B------:R-:W-:-:S04]  /*0150*/  IMAD.WIDE.U32 R2, R7, 0x7f4a7c15, R2 ;  /* 0x7f4a7c1507027825 */ /* 0x000fc800078e0002 */
[----:B------:R-:W-:-:S05]  /*0160*/  IMAD R9, R7, -0x61c88647, R0 ;  /* 0x9e3779b907097824 */ /* 0x000fca00078e0200 */
[----:B------:R-:W-:Y:S02]  /*0170*/  IADD3 R3, PT, PT, R3, R9, RZ ;  /* 0x0000000903037210 */ /* 0x000fe40007ffe0ff */
[----:B0-----:R-:W-:Y:S02]  /*0180*/  LOP3.LUT R2, R2, 0xaad26b49, R11, 0x96, !PT ;  /* 0xaad26b4902027812 */ /* 0x001fe400078e960b */
[----:B------:R-:W-:-:S03]  /*0190*/  LOP3.LUT R3, R3, 0xf7dcefdd, RZ, 0x3c, !PT ;  /* 0xf7dcefdd03037812 */ /* 0x000fc600078e3cff */
[----:B------:R-:W-:Y:S02]  /*01a0*/  IMAD R0, R2, 0x4182bed5, RZ ;  /* 0x4182bed502007824 */ /* 0x000fe400078e02ff */
[----:B------:R-:W-:Y:S02]  /*01b0*/  IMAD R9, R3, -0x658354e5, RZ ;  /* 0x9a7cab1b03097824 */ /* 0x000fe400078e02ff */
[----:B--2---:R-:W-:Y:S01]  /*01c0*/  IMAD.WIDE R2, R7, 0x30, R4 ;  /* 0x0000003007027825 */ /* 0x004fe200078e0204 */
[C---:B------:R-:W-:Y:S02]  /*01d0*/  LOP3.LUT R6, R0.reuse, 0x159a55e5, RZ, 0x3c, !PT ;  /* 0x159a55e500067812 */ /* 0x040fe400078e3cff */
[C---:B------:R-:W-:Y:S01]  /*01e0*/  IADD3 R4, PT, PT, R0.reuse, 0x64f0c9, R9 ;  /* 0x0064f0c900047810 */ /* 0x040fe20007ffe009 */
[C---:B------:R-:W-:Y:S01]  /*01f0*/  VIADD R5, R0.reuse, 0x75bcd15 ;  /* 0x075bcd1500057836 */ /* 0x040fe20000000000 */
[C---:B------:R-:W-:Y:S01]  /*0200*/  IADD3 R7, PT, PT, R9.reuse, 0x1f123bb5, RZ ;  /* 0x1f123bb509077810 */ /* 0x040fe20007ffe0ff */
[----:B------:R-:W-:Y:S01]  /*0210*/  VIADD R11, R0, 0x583f19 ;  /* 0x00583f19000b7836 */ /* 0x000fe20000000000 */
[----:B------:R-:W-:Y:S01]  /*0220*/  LOP3.LUT R10, R9, 0x5491333, RZ, 0x3c, !PT ;  /* 0x05491333090a7812 */ /* 0x000fe200078e3cff */
[----:B-1----:R-:W-:Y:S04]  /*0230*/  STG.E.64 desc[UR4][R2.64+0x18], RZ ;  /* 0x000018ff02007986 */ /* 0x002fe8000c101b04 */
[----:B------:R-:W-:Y:S04]  /*0240*/  STG.E.64 desc[UR4][R2.64], R4 ;  /* 0x0000000402007986 */ /* 0x000fe8000c101b04 */
[----:B------:R-:W-:Y:S04]  /*0250*/  STG.E.64 desc[UR4][R2.64+0x8], R6 ;  /* 0x0000080602007986 */ /* 0x000fe8000c101b04 */
[----:B------:R-:W-:Y:S04]  /*0260*/  STG.E desc[UR4][R2.64+0x20], RZ ;  /* 0x000020ff02007986 */ /* 0x000fe8000c101904 */
[----:B------:R-:W-:Y:S04]  /*0270*/  STG.E.64 desc[UR4][R2.64+0x28], RZ ;  /* 0x000028ff02007986 */ /* 0x000fe8000c101b04 */
[----:B------:R-:W-:Y:S01]  /*0280*/  STG.E.64 desc[UR4][R2.64+0x10], R10 ;  /* 0x0000100a02007986 */ /* 0x000fe2000c101b04 */
[----:B------:R-:W-:Y:S05]  /*0290*/  EXIT ;  /* 0x000000000000794d */ /* 0x000fea0003800000 */
.L_x_29:
        /* <DEDUP_REMOVED lines=14> */
.L_x_39:


//--------------------- .text._Z4zeroPbii         --------------------------
	.section	.text._Z4zeroPbii,"ax",@progbits
	.align	128
        .global         _Z4zeroPbii
        .type           _Z4zeroPbii,@function
        .size           _Z4zeroPbii,(.L_x_40 - _Z4zeroPbii)
        .other          _Z4zeroPbii,@"STO_CUDA_ENTRY STV_DEFAULT"
_Z4zeroPbii:
.text._Z4zeroPbii:
        /* <DEDUP_REMOVED lines=18> */
[----:B-1----:R-:W-:Y:S01]  /*0120*/  STG.E.U8 desc[UR4][R2.64], RZ ;  /* 0x000000ff02007986 */ /* 0x002fe2000c101104 */
[----:B------:R-:W-:Y:S05]  /*0130*/  EXIT ;  /* 0x000000000000794d */ /* 0x000fea0003800000 */
.L_x_30:
        /* <DEDUP_REMOVED lines=12> */
.L_x_40:


//--------------------- .text._Z4zeroPfii         --------------------------
	.section	.text._Z4zeroPfii,"ax",@progbits
	.align	128
        .global         _Z4zeroPfii
        .type           _Z4zeroPfii,@function
        .size           _Z4zeroPfii,(.L_x_41 - _Z4zeroPfii)
        .other          _Z4zeroPfii,@"STO_CUDA_ENTRY STV_DEFAULT"
_Z4zeroPfii:
.text._Z4zeroPfii:
        /* <DEDUP_REMOVED lines=17> */
[----:B-1----:R-:W-:Y:S01]  /*0110*/  STG.E desc[UR4][R2.64], RZ ;  /* 0x000000ff02007986 */ /* 0x002fe2000c101904 */
[----:B------:R-:W-:Y:S05]  /*0120*/  EXIT ;  /* 0x000000000000794d */ /* 0x000fea0003800000 */
.L_x_31:
        /* <DEDUP_REMOVED lines=13> */
.L_x_41:


//--------------------- .text._Z3addPffii         --------------------------
	.section	.text._Z3addPffii,"ax",@progbits
	.align	128
        .global         _Z3addPffii
        .type           _Z3addPffii,@function
        .size           _Z3addPffii,(.L_x_42 - _Z3addPffii)
        .other          _Z3addPffii,@"STO_CUDA_ENTRY STV_DEFAULT"
_Z3addPffii:
.text._Z3addPffii:
[----:B------:R-:W-:Y:S01]  /*0000*/  LDC R1, c[0x0][0x37c] ;  /* 0x0000df00ff017b82 */ /* 0x000fe20000000800 */
[----:B------:R-:W0:Y:S07]  /*0010*/  S2R R2, SR_TID.Y ;  /* 0x0000000000027919 */ /* 0x000e2e0000002200 */
[----:B------:R-:W1:Y:S01]  /*0020*/  LDC R0, c[0x0][0x360] ;  /* 0x0000d800ff007b82 */ /* 0x000e620000000800 */
[----:B------:R-:W2:Y:S01]  /*0030*/  LDCU UR6, c[0x0][0x390] ;  /* 0x00007200ff0677ac */ /* 0x000ea20008000800 */
[----:B------:R-:W1:Y:S01]  /*0040*/  S2R R3, SR_TID.X ;  /* 0x0000000000037919 */ /* 0x000e620000002100 */
[----:B------:R-:W3:Y:S05]  /*0050*/  LDCU UR7, c[0x0][0x38c] ;  /* 0x00007180ff0777ac */ /* 0x000eea0008000800 */
[----:B------:R-:W0:Y:S08]  /*0060*/  S2UR UR5, SR_CTAID.Y ;  /* 0x00000000000579c3 */ /* 0x000e300000002600 */
[----:B------:R-:W0:Y:S08]  /*0070*/  LDC R5, c[0x0][0x364] ;  /* 0x0000d900ff057b82 */ /* 0x000e300000000800 */
[----:B------:R-:W1:Y:S01]  /*0080*/  S2UR UR4, SR_CTAID.X ;  /* 0x00000000000479c3 */ /* 0x000e620000002500 */
[----:B0-----:R-:W-:-:S05]  /*0090*/  IMAD R5, R5, UR5, R2 ;  /* 0x0000000505057c24 */ /* 0x001fca000f8e0202 */
[----:B--2---:R-:W-:Y:S01]  /*00a0*/  ISETP.GE.AND P0, PT, R5, UR6, PT ;  /* 0x0000000605007c0c */ /* 0x004fe2000bf06270 */
[----:B-1----:R-:W-:-:S05]  /*00b0*/  IMAD R0, R0, UR4, R3 ;  /* 0x0000000400007c24 */ /* 0x002fca000f8e0203 */
[----:B---3--:R-:W-:-:S13]  /*00c0*/  ISETP.GE.OR P0, PT, R0, UR7, P0 ;  /* 0x0000000700007c0c */ /* 0x008fda0008706670 */
[----:B------:R-:W-:Y:S05]  /*00d0*/  @P0 EXIT ;  /* 0x000000000000094d */ /* 0x000fea0003800000 */
[----:B------:R-:W0:Y:S01]  /*00e0*/  LDC.64 R2, c[0x0][0x380] ;  /* 0x0000e000ff027b82 */ /* 0x000e220000000a00 */
[----:B------:R-:W1:Y:S01]  /*00f0*/  LDCU.64 UR4, c[0x0][0x358] ;  /* 0x00006b00ff0477ac */ /* 0x000e620008000a00 */
[----:B------:R-:W-:Y:S01]  /*0100*/  IMAD R5, R5, UR7, R0 ;  /* 0x0000000705057c24 */ /* 0x000fe2000f8e0200 */
[----:B------:R-:W2:Y:S03]  /*0110*/  LDCU UR6, c[0x0][0x388] ;  /* 0x00007100ff0677ac */ /* 0x000ea60008000800 */
[----:B0-----:R-:W-:-:S05]  /*0120*/  IMAD.WIDE R2, R5, 0x4, R2 ;  /* 0x0000000405027825 */ /* 0x001fca00078e0202 */
[----:B-1----:R-:W2:Y:S02]  /*0130*/  LDG.E R0, desc[UR4][R2.64] ;  /* 0x0000000402007981 */ /* 0x002ea4000c1e1900 */
[----:B--2---:R-:W-:-:S05]  /*0140*/  FADD R5, R0, UR6 ;  /* 0x0000000600057e21 */ /* 0x004fca0008000000 */
[----:B------:R-:W-:Y:S01]  /*0150*/  STG.E desc[UR4][R2.64], R5 ;  /* 0x0000000502007986 */ /* 0x000fe2000c101904 */
[----:B------:R-:W-:Y:S05]  /*0160*/  EXIT ;  /* 0x000000000000794d */ /* 0x000fea0003800000 */
.L_x_32:
        /* <DEDUP_REMOVED lines=9> */
.L_x_42:


//--------------------- .nv.global.init           --------------------------
	.section	.nv.global.init,"aw",@progbits
	.align	4
.nv.global.init:
	.type		mrg32k3aM1SubSeq,@object
	.size		mrg32k3aM1SubSeq,(mrg32k3aM2SubSeq - mrg32k3aM1SubSeq)
mrg32k3aM1SubSeq:
        /*0000*/ 	.byte	0x0b, 0xcc, 0xee, 0x04, 0x73, 0x29, 0x8b, 0x6f, 0xf6, 0x53, 0x03, 0xf6, 0x23, 0xf6, 0xea, 0xda
        /* <DEDUP_REMOVED lines=125> */
	.type		mrg32k3aM2SubSeq,@object
	.size		mrg32k3aM2SubSeq,(mrg32k3aM1 - mrg32k3aM2SubSeq)
mrg32k3aM2SubSeq:
        /* <DEDUP_REMOVED lines=126> */
	.type		mrg32k3aM1,@object
	.size		mrg32k3aM1,(mrg32k3aM1Seq - mrg32k3aM1)
mrg32k3aM1:
        /* <DEDUP_REMOVED lines=144> */
	.type		mrg32k3aM1Seq,@object
	.size		mrg32k3aM1Seq,(mrg32k3aM2 - mrg32k3aM1Seq)
mrg32k3aM1Seq:
        /* <DEDUP_REMOVED lines=144> */
	.type		mrg32k3aM2,@object
	.size		mrg32k3aM2,(mrg32k3aM2Seq - mrg32k3aM2)
mrg32k3aM2:
        /* <DEDUP_REMOVED lines=144> */
	.type		mrg32k3aM2Seq,@object
	.size		mrg32k3aM2Seq,(precalc_xorwow_matrix - mrg32k3aM2Seq)
mrg32k3aM2Seq:
        /* <DEDUP_REMOVED lines=144> */
	.type		precalc_xorwow_matrix,@object
	.size		precalc_xorwow_matrix,(precalc_xorwow_offset_matrix - precalc_xorwow_matrix)
precalc_xorwow_matrix:
        /* <DEDUP_REMOVED lines=6400> */
	.type		precalc_xorwow_offset_matrix,@object
	.size		precalc_xorwow_offset_matrix,(.L_1 - precalc_xorwow_offset_matrix)
precalc_xorwow_offset_matrix:
        /* <DEDUP_REMOVED lines=6400> */
.L_1:


//--------------------- .nv.shared.reserved.0     --------------------------
	.section	.nv.shared.reserved.0,"aw",@nobits
	.weak		__nv_reservedSMEM_offset_0_alias
	.size		__nv_reservedSMEM_offset_0_alias, 0, 64
	.other		__nv_reservedSMEM_offset_0_alias,@"STO_CUDA_RESERVED_SHARED STV_DEFAULT"
__nv_reservedSMEM_offset_0_alias:
	.zero		0
	.zero		64


//--------------------- .nv.constant0._Z9propagatePfS_S_P17curandStateXORWOWPbfffffbbii --------------------------
	.section	.nv.constant0._Z9propagatePfS_S_P17curandStateXORWOWPbfffffbbii,"a",@progbits
	.sectionflags	@""
	.align	4
.nv.constant0._Z9propagatePfS_S_P17curandStateXORWOWPbfffffbbii:
	.zero		968


//--------------------- .nv.constant0._Z18get_unstable_sitesPfS_S_PbPiii --------------------------
	.section	.nv.constant0._Z18get_unstable_sitesPfS_S_PbPiii,"a",@progbits
	.sectionflags	@""
	.align	4
.nv.constant0._Z18get_unstable_sitesPfS_S_PbPiii:
	.zero		944


//--------------------- .nv.constant0._Z14find_min_deltaPfS_S_S_Piii --------------------------
	.section	.nv.constant0._Z14find_min_deltaPfS_S_S_Piii,"a",@progbits
	.sectionflags	@""
	.align	4
.nv.constant0._Z14find_min_deltaPfS_S_S_Piii:
	.zero		944


//--------------------- .nv.constant0._Z13init_frictionPfP17curandStateXORWOWffii --------------------------
	.section	.nv.constant0._Z13init_frictionPfP17curandStateXORWOWffii,"a",@progbits
	.sectionflags	@""
	.align	4
.nv.constant0._Z13init_frictionPfP17curandStateXORWOWffii:
	.zero		928


//--------------------- .nv.constant0._Z11init_randomP17curandStateXORWOWiij --------------------------
	.section	.nv.constant0._Z11init_randomP17curandStateXORWOWiij,"a",@progbits
	.sectionflags	@""
	.align	4
.nv.constant0._Z11init_randomP17curandStateXORWOWiij:
	.zero		916


//--------------------- .nv.constant0._Z4zeroPbii --------------------------
	.section	.nv.constant0._Z4zeroPbii,"a",@progbits
	.sectionflags	@""
	.align	4
.nv.constant0._Z4zeroPbii:
	.zero		912


//--------------------- .nv.constant0._Z4zeroPfii --------------------------
	.section	.nv.constant0._Z4zeroPfii,"a",@progbits
	.sectionflags	@""
	.align	4
.nv.constant0._Z4zeroPfii:
	.zero		912


//--------------------- .nv.constant0._Z3addPffii --------------------------
	.section	.nv.constant0._Z3addPffii,"a",@progbits
	.sectionflags	@""
	.align	4
.nv.constant0._Z3addPffii:
	.zero		916


//--------------------- SYMBOLS --------------------------

	.type		.nv.reservedSmem.offset0,@object
	.size		.nv.reservedSmem.offset0,0x4
